//
// Generated by NVIDIA NVVM Compiler
//
// Compiler Build ID: CL-36424714
// Cuda compilation tools, release 13.0, V13.0.88
// Based on NVVM 20.0.0
//

.version 9.0
.target sm_100
.address_size 64

	// .globl	_Z19game_of_life_kernelPKmPmi

.visible .entry _Z19game_of_life_kernelPKmPmi(
	.param .u64 .ptr .align 1 _Z19game_of_life_kernelPKmPmi_param_0,
	.param .u64 .ptr .align 1 _Z19game_of_life_kernelPKmPmi_param_1,
	.param .u32 _Z19game_of_life_kernelPKmPmi_param_2
)
{
	.reg .pred 	%p<144>;
	.reg .b32 	%r<750>;
	.reg .b64 	%rd<476>;

	ld.param.u64 	%rd24, [_Z19game_of_life_kernelPKmPmi_param_0];
	ld.param.u32 	%r7, [_Z19game_of_life_kernelPKmPmi_param_2];
	cvta.to.global.u64 	%rd1, %rd24;
	shr.s32 	%r1, %r7, 6;
	mov.u32 	%r8, %ctaid.y;
	mov.u32 	%r9, %ntid.y;
	mov.u32 	%r10, %tid.y;
	mad.lo.s32 	%r2, %r8, %r9, %r10;
	mov.u32 	%r11, %ctaid.x;
	mov.u32 	%r12, %ntid.x;
	mov.u32 	%r13, %tid.x;
	mad.lo.s32 	%r3, %r11, %r12, %r13;
	setp.ge.s32 	%p1, %r2, %r7;
	setp.ge.s32 	%p2, %r3, %r1;
	or.pred  	%p3, %p1, %p2;
	@%p3 bra 	$L__BB0_17;
	mul.lo.s32 	%r4, %r1, %r2;
	add.s32 	%r5, %r4, %r3;
	mul.wide.s32 	%rd26, %r5, 8;
	add.s64 	%rd2, %rd1, %rd26;
	ld.global.u64 	%rd3, [%rd2];
	setp.lt.s32 	%p4, %r3, 1;
	mov.b64 	%rd467, 0;
	@%p4 bra 	$L__BB0_3;
	ld.global.u64 	%rd467, [%rd2+-8];
$L__BB0_3:
	add.s32 	%r6, %r1, -1;
	setp.ge.s32 	%p5, %r3, %r6;
	mov.b64 	%rd468, 0;
	@%p5 bra 	$L__BB0_5;
	ld.global.u64 	%rd468, [%rd2+8];
$L__BB0_5:
	setp.eq.s32 	%p6, %r2, 0;
	mov.b64 	%rd469, 0;
	@%p6 bra 	$L__BB0_7;
	sub.s32 	%r14, %r4, %r1;
	add.s32 	%r15, %r14, %r3;
	mul.wide.s32 	%rd29, %r15, 8;
	add.s64 	%rd30, %rd1, %rd29;
	ld.global.u64 	%rd469, [%rd30];
$L__BB0_7:
	setp.lt.s32 	%p7, %r3, 1;
	setp.eq.s32 	%p8, %r2, 0;
	sub.s32 	%r16, %r4, %r1;
	cvt.s64.s32 	%rd32, %r16;
	cvt.s64.s32 	%rd33, %r3;
	add.s64 	%rd34, %rd33, %rd32;
	shl.b64 	%rd35, %rd34, 3;
	add.s64 	%rd10, %rd1, %rd35;
	mov.b64 	%rd470, 0;
	or.pred  	%p9, %p8, %p7;
	@%p9 bra 	$L__BB0_9;
	ld.global.u64 	%rd470, [%rd10+-8];
$L__BB0_9:
	setp.eq.s32 	%p10, %r2, 0;
	setp.ge.s32 	%p11, %r3, %r6;
	mov.b64 	%rd471, 0;
	or.pred  	%p12, %p10, %p11;
	@%p12 bra 	$L__BB0_11;
	ld.global.u64 	%rd471, [%rd10+8];
$L__BB0_11:
	add.s32 	%r17, %r7, -1;
	setp.ge.u32 	%p13, %r2, %r17;
	mov.b64 	%rd473, 0;
	mov.u64 	%rd474, %rd473;
	mov.u64 	%rd475, %rd473;
	@%p13 bra 	$L__BB0_16;
	setp.lt.s32 	%p14, %r3, 1;
	mul.wide.s32 	%rd39, %r1, 8;
	add.s64 	%rd15, %rd2, %rd39;
	ld.global.u64 	%rd474, [%rd15];
	mov.b64 	%rd473, 0;
	@%p14 bra 	$L__BB0_14;
	ld.global.u64 	%rd473, [%rd15+-8];
$L__BB0_14:
	setp.ge.s32 	%p15, %r3, %r6;
	mov.b64 	%rd475, 0;
	@%p15 bra 	$L__BB0_16;
	ld.global.u64 	%rd475, [%rd15+8];
$L__BB0_16:
	ld.param.u64 	%rd466, [_Z19game_of_life_kernelPKmPmi_param_1];
	mov.b64 	{%r18, %r19}, %rd470;
	mov.b64 	{%r20, %r21}, %rd469;
	shf.l.wrap.b32 	%r22, %r19, %r20, 1;
	shf.l.wrap.b32 	%r23, %r20, %r21, 1;
	mov.b64 	%rd41, {%r22, %r23};
	mov.b64 	{%r24, %r25}, %rd471;
	shf.l.wrap.b32 	%r26, %r21, %r24, 31;
	shf.l.wrap.b32 	%r27, %r20, %r21, 31;
	mov.b64 	%rd42, {%r27, %r26};
	mov.b64 	{%r28, %r29}, %rd467;
	mov.b64 	{%r30, %r31}, %rd3;
	shf.l.wrap.b32 	%r32, %r29, %r30, 1;
	shf.l.wrap.b32 	%r33, %r30, %r31, 1;
	mov.b64 	%rd43, {%r32, %r33};
	mov.b64 	{%r34, %r35}, %rd468;
	shf.l.wrap.b32 	%r36, %r31, %r34, 31;
	shf.l.wrap.b32 	%r37, %r30, %r31, 31;
	mov.b64 	%rd44, {%r37, %r36};
	mov.b64 	{%r38, %r39}, %rd473;
	mov.b64 	{%r40, %r41}, %rd474;
	shf.l.wrap.b32 	%r42, %r39, %r40, 1;
	shf.l.wrap.b32 	%r43, %r40, %r41, 1;
	mov.b64 	%rd45, {%r42, %r43};
	mov.b64 	{%r44, %r45}, %rd475;
	shf.l.wrap.b32 	%r46, %r41, %r44, 31;
	shf.l.wrap.b32 	%r47, %r40, %r41, 31;
	mov.b64 	%rd46, {%r47, %r46};
	xor.b64  	%rd47, %rd41, %rd469;
	and.b64  	%rd48, %rd41, %rd469;
	xor.b64  	%rd49, %rd42, %rd47;
	and.b64  	%rd50, %rd42, %rd47;
	xor.b64  	%rd51, %rd50, %rd48;
	xor.b64  	%rd52, %rd49, %rd43;
	and.b64  	%rd53, %rd49, %rd43;
	xor.b64  	%rd54, %rd51, %rd53;
	and.b64  	%rd55, %rd53, %rd48;
	xor.b64  	%rd56, %rd52, %rd44;
	and.b64  	%rd57, %rd52, %rd44;
	xor.b64  	%rd58, %rd54, %rd57;
	and.b64  	%rd59, %rd57, %rd51;
	xor.b64  	%rd60, %rd59, %rd55;
	and.b64  	%rd61, %rd59, %rd55;
	xor.b64  	%rd62, %rd45, %rd56;
	and.b64  	%rd63, %rd45, %rd56;
	xor.b64  	%rd64, %rd63, %rd58;
	and.b64  	%rd65, %rd63, %rd54;
	xor.b64  	%rd66, %rd65, %rd60;
	and.b64  	%rd67, %rd65, %rd60;
	xor.b64  	%rd68, %rd67, %rd61;
	xor.b64  	%rd69, %rd62, %rd474;
	and.b64  	%rd70, %rd62, %rd474;
	xor.b64  	%rd71, %rd64, %rd70;
	and.b64  	%rd72, %rd70, %rd58;
	xor.b64  	%rd73, %rd66, %rd72;
	and.b64  	%rd74, %rd66, %rd72;
	xor.b64  	%rd75, %rd68, %rd74;
	xor.b64  	%rd76, %rd69, %rd46;
	and.b64  	%rd77, %rd69, %rd46;
	xor.b64  	%rd78, %rd71, %rd77;
	and.b64  	%rd79, %rd77, %rd64;
	xor.b64  	%rd80, %rd73, %rd79;
	and.b64  	%rd81, %rd73, %rd79;
	xor.b64  	%rd82, %rd75, %rd81;
	cvt.u32.u64 	%r48, %rd76;
	and.b32  	%r49, %r48, 1;
	cvt.u32.u64 	%r50, %rd78;
	cvt.u32.u64 	%r51, %rd80;
	cvt.u32.u64 	%r52, %rd82;
	shl.b32 	%r53, %r52, 3;
	and.b32  	%r54, %r53, 8;
	shl.b32 	%r55, %r51, 2;
	and.b32  	%r56, %r55, 4;
	shl.b32 	%r57, %r50, 1;
	and.b32  	%r58, %r57, 2;
	or.b32  	%r59, %r56, %r49;
	or.b32  	%r60, %r59, %r54;
	or.b32  	%r61, %r60, %r58;
	setp.eq.s32 	%p16, %r61, 2;
	selp.u64 	%rd83, 1, 0, %p16;
	shr.u32 	%r62, %r48, 1;
	and.b32  	%r63, %r62, 1;
	shl.b32 	%r64, %r52, 2;
	and.b32  	%r65, %r64, 8;
	shl.b32 	%r66, %r51, 1;
	and.b32  	%r67, %r66, 4;
	and.b32  	%r68, %r50, 2;
	or.b32  	%r69, %r67, %r63;
	or.b32  	%r70, %r69, %r65;
	or.b32  	%r71, %r70, %r68;
	setp.eq.s32 	%p17, %r71, 2;
	selp.b64 	%rd84, 2, 0, %p17;
	or.b64  	%rd85, %rd84, %rd83;
	shr.u32 	%r72, %r48, 2;
	and.b32  	%r73, %r72, 1;
	shl.b32 	%r74, %r52, 1;
	and.b32  	%r75, %r74, 8;
	and.b32  	%r76, %r51, 4;
	shr.u32 	%r77, %r50, 1;
	and.b32  	%r78, %r77, 2;
	or.b32  	%r79, %r76, %r73;
	or.b32  	%r80, %r79, %r75;
	or.b32  	%r81, %r80, %r78;
	setp.eq.s32 	%p18, %r81, 2;
	selp.b64 	%rd86, 4, 0, %p18;
	or.b64  	%rd87, %rd86, %rd85;
	shr.u32 	%r82, %r48, 3;
	and.b32  	%r83, %r82, 1;
	and.b32  	%r84, %r52, 8;
	shr.u32 	%r85, %r51, 1;
	and.b32  	%r86, %r85, 4;
	shr.u32 	%r87, %r50, 2;
	and.b32  	%r88, %r87, 2;
	or.b32  	%r89, %r86, %r83;
	or.b32  	%r90, %r89, %r84;
	or.b32  	%r91, %r90, %r88;
	setp.eq.s32 	%p19, %r91, 2;
	selp.b64 	%rd88, 8, 0, %p19;
	or.b64  	%rd89, %rd88, %rd87;
	shr.u32 	%r92, %r48, 4;
	and.b32  	%r93, %r92, 1;
	shr.u32 	%r94, %r52, 1;
	and.b32  	%r95, %r94, 8;
	shr.u32 	%r96, %r51, 2;
	and.b32  	%r97, %r96, 4;
	shr.u32 	%r98, %r50, 3;
	and.b32  	%r99, %r98, 2;
	or.b32  	%r100, %r97, %r93;
	or.b32  	%r101, %r100, %r95;
	or.b32  	%r102, %r101, %r99;
	setp.eq.s32 	%p20, %r102, 2;
	selp.b64 	%rd90, 16, 0, %p20;
	or.b64  	%rd91, %rd90, %rd89;
	shr.u32 	%r103, %r48, 5;
	and.b32  	%r104, %r103, 1;
	shr.u32 	%r105, %r52, 2;
	and.b32  	%r106, %r105, 8;
	shr.u32 	%r107, %r51, 3;
	and.b32  	%r108, %r107, 4;
	shr.u32 	%r109, %r50, 4;
	and.b32  	%r110, %r109, 2;
	or.b32  	%r111, %r108, %r104;
	or.b32  	%r112, %r111, %r106;
	or.b32  	%r113, %r112, %r110;
	setp.eq.s32 	%p21, %r113, 2;
	selp.b64 	%rd92, 32, 0, %p21;
	or.b64  	%rd93, %rd92, %rd91;
	shr.u32 	%r114, %r48, 6;
	and.b32  	%r115, %r114, 1;
	shr.u32 	%r116, %r52, 3;
	and.b32  	%r117, %r116, 8;
	shr.u32 	%r118, %r51, 4;
	and.b32  	%r119, %r118, 4;
	shr.u32 	%r120, %r50, 5;
	and.b32  	%r121, %r120, 2;
	or.b32  	%r122, %r119, %r115;
	or.b32  	%r123, %r122, %r117;
	or.b32  	%r124, %r123, %r121;
	setp.eq.s32 	%p22, %r124, 2;
	selp.b64 	%rd94, 64, 0, %p22;
	or.b64  	%rd95, %rd94, %rd93;
	shr.u32 	%r125, %r48, 7;
	and.b32  	%r126, %r125, 1;
	shr.u32 	%r127, %r52, 4;
	and.b32  	%r128, %r127, 8;
	shr.u32 	%r129, %r51, 5;
	and.b32  	%r130, %r129, 4;
	shr.u32 	%r131, %r50, 6;
	and.b32  	%r132, %r131, 2;
	or.b32  	%r133, %r130, %r126;
	or.b32  	%r134, %r133, %r128;
	or.b32  	%r135, %r134, %r132;
	setp.eq.s32 	%p23, %r135, 2;
	selp.b64 	%rd96, 128, 0, %p23;
	or.b64  	%rd97, %rd96, %rd95;
	shr.u32 	%r136, %r48, 8;
	and.b32  	%r137, %r136, 1;
	shr.u32 	%r138, %r52, 5;
	and.b32  	%r139, %r138, 8;
	shr.u32 	%r140, %r51, 6;
	and.b32  	%r141, %r140, 4;
	shr.u32 	%r142, %r50, 7;
	and.b32  	%r143, %r142, 2;
	or.b32  	%r144, %r141, %r137;
	or.b32  	%r145, %r144, %r139;
	or.b32  	%r146, %r145, %r143;
	setp.eq.s32 	%p24, %r146, 2;
	selp.b64 	%rd98, 256, 0, %p24;
	or.b64  	%rd99, %rd98, %rd97;
	shr.u32 	%r147, %r48, 9;
	and.b32  	%r148, %r147, 1;
	shr.u32 	%r149, %r52, 6;
	and.b32  	%r150, %r149, 8;
	shr.u32 	%r151, %r51, 7;
	and.b32  	%r152, %r151, 4;
	shr.u32 	%r153, %r50, 8;
	and.b32  	%r154, %r153, 2;
	or.b32  	%r155, %r152, %r148;
	or.b32  	%r156, %r155, %r150;
	or.b32  	%r157, %r156, %r154;
	setp.eq.s32 	%p25, %r157, 2;
	selp.b64 	%rd100, 512, 0, %p25;
	or.b64  	%rd101, %rd100, %rd99;
	shr.u32 	%r158, %r48, 10;
	and.b32  	%r159, %r158, 1;
	shr.u32 	%r160, %r52, 7;
	and.b32  	%r161, %r160, 8;
	shr.u32 	%r162, %r51, 8;
	and.b32  	%r163, %r162, 4;
	shr.u32 	%r164, %r50, 9;
	and.b32  	%r165, %r164, 2;
	or.b32  	%r166, %r163, %r159;
	or.b32  	%r167, %r166, %r161;
	or.b32  	%r168, %r167, %r165;
	setp.eq.s32 	%p26, %r168, 2;
	selp.b64 	%rd102, 1024, 0, %p26;
	or.b64  	%rd103, %rd102, %rd101;
	shr.u32 	%r169, %r48, 11;
	and.b32  	%r170, %r169, 1;
	shr.u32 	%r171, %r52, 8;
	and.b32  	%r172, %r171, 8;
	shr.u32 	%r173, %r51, 9;
	and.b32  	%r174, %r173, 4;
	shr.u32 	%r175, %r50, 10;
	and.b32  	%r176, %r175, 2;
	or.b32  	%r177, %r174, %r170;
	or.b32  	%r178, %r177, %r172;
	or.b32  	%r179, %r178, %r176;
	setp.eq.s32 	%p27, %r179, 2;
	selp.b64 	%rd104, 2048, 0, %p27;
	or.b64  	%rd105, %rd104, %rd103;
	shr.u32 	%r180, %r48, 12;
	and.b32  	%r181, %r180, 1;
	shr.u32 	%r182, %r52, 9;
	and.b32  	%r183, %r182, 8;
	shr.u32 	%r184, %r51, 10;
	and.b32  	%r185, %r184, 4;
	shr.u32 	%r186, %r50, 11;
	and.b32  	%r187, %r186, 2;
	or.b32  	%r188, %r185, %r181;
	or.b32  	%r189, %r188, %r183;
	or.b32  	%r190, %r189, %r187;
	setp.eq.s32 	%p28, %r190, 2;
	selp.b64 	%rd106, 4096, 0, %p28;
	or.b64  	%rd107, %rd106, %rd105;
	shr.u32 	%r191, %r48, 13;
	and.b32  	%r192, %r191, 1;
	shr.u32 	%r193, %r52, 10;
	and.b32  	%r194, %r193, 8;
	shr.u32 	%r195, %r51, 11;
	and.b32  	%r196, %r195, 4;
	shr.u32 	%r197, %r50, 12;
	and.b32  	%r198, %r197, 2;
	or.b32  	%r199, %r196, %r192;
	or.b32  	%r200, %r199, %r194;
	or.b32  	%r201, %r200, %r198;
	setp.eq.s32 	%p29, %r201, 2;
	selp.b64 	%rd108, 8192, 0, %p29;
	or.b64  	%rd109, %rd108, %rd107;
	shr.u32 	%r202, %r48, 14;
	and.b32  	%r203, %r202, 1;
	shr.u32 	%r204, %r52, 11;
	and.b32  	%r205, %r204, 8;
	shr.u32 	%r206, %r51, 12;
	and.b32  	%r207, %r206, 4;
	shr.u32 	%r208, %r50, 13;
	and.b32  	%r209, %r208, 2;
	or.b32  	%r210, %r207, %r203;
	or.b32  	%r211, %r210, %r205;
	or.b32  	%r212, %r211, %r209;
	setp.eq.s32 	%p30, %r212, 2;
	selp.b64 	%rd110, 16384, 0, %p30;
	or.b64  	%rd111, %rd110, %rd109;
	shr.u32 	%r213, %r48, 15;
	and.b32  	%r214, %r213, 1;
	shr.u32 	%r215, %r52, 12;
	and.b32  	%r216, %r215, 8;
	shr.u32 	%r217, %r51, 13;
	and.b32  	%r218, %r217, 4;
	shr.u32 	%r219, %r50, 14;
	and.b32  	%r220, %r219, 2;
	or.b32  	%r221, %r218, %r214;
	or.b32  	%r222, %r221, %r216;
	or.b32  	%r223, %r222, %r220;
	setp.eq.s32 	%p31, %r223, 2;
	selp.b64 	%rd112, 32768, 0, %p31;
	or.b64  	%rd113, %rd112, %rd111;
	shr.u32 	%r224, %r48, 16;
	and.b32  	%r225, %r224, 1;
	shr.u32 	%r226, %r52, 13;
	and.b32  	%r227, %r226, 8;
	shr.u32 	%r228, %r51, 14;
	and.b32  	%r229, %r228, 4;
	shr.u32 	%r230, %r50, 15;
	and.b32  	%r231, %r230, 2;
	or.b32  	%r232, %r229, %r225;
	or.b32  	%r233, %r232, %r227;
	or.b32  	%r234, %r233, %r231;
	setp.eq.s32 	%p32, %r234, 2;
	selp.b64 	%rd114, 65536, 0, %p32;
	or.b64  	%rd115, %rd114, %rd113;
	shr.u32 	%r235, %r48, 17;
	and.b32  	%r236, %r235, 1;
	shr.u32 	%r237, %r52, 14;
	and.b32  	%r238, %r237, 8;
	shr.u32 	%r239, %r51, 15;
	and.b32  	%r240, %r239, 4;
	shr.u32 	%r241, %r50, 16;
	and.b32  	%r242, %r241, 2;
	or.b32  	%r243, %r240, %r236;
	or.b32  	%r244, %r243, %r238;
	or.b32  	%r245, %r244, %r242;
	setp.eq.s32 	%p33, %r245, 2;
	selp.b64 	%rd116, 131072, 0, %p33;
	or.b64  	%rd117, %rd116, %rd115;
	shr.u32 	%r246, %r48, 18;
	and.b32  	%r247, %r246, 1;
	shr.u32 	%r248, %r52, 15;
	and.b32  	%r249, %r248, 8;
	shr.u32 	%r250, %r51, 16;
	and.b32  	%r251, %r250, 4;
	shr.u32 	%r252, %r50, 17;
	and.b32  	%r253, %r252, 2;
	or.b32  	%r254, %r251, %r247;
	or.b32  	%r255, %r254, %r249;
	or.b32  	%r256, %r255, %r253;
	setp.eq.s32 	%p34, %r256, 2;
	selp.b64 	%rd118, 262144, 0, %p34;
	or.b64  	%rd119, %rd118, %rd117;
	shr.u32 	%r257, %r48, 19;
	and.b32  	%r258, %r257, 1;
	shr.u32 	%r259, %r52, 16;
	and.b32  	%r260, %r259, 8;
	shr.u32 	%r261, %r51, 17;
	and.b32  	%r262, %r261, 4;
	shr.u32 	%r263, %r50, 18;
	and.b32  	%r264, %r263, 2;
	or.b32  	%r265, %r262, %r258;
	or.b32  	%r266, %r265, %r260;
	or.b32  	%r267, %r266, %r264;
	setp.eq.s32 	%p35, %r267, 2;
	selp.b64 	%rd120, 524288, 0, %p35;
	or.b64  	%rd121, %rd120, %rd119;
	shr.u32 	%r268, %r48, 20;
	and.b32  	%r269, %r268, 1;
	shr.u32 	%r270, %r52, 17;
	and.b32  	%r271, %r270, 8;
	shr.u32 	%r272, %r51, 18;
	and.b32  	%r273, %r272, 4;
	shr.u32 	%r274, %r50, 19;
	and.b32  	%r275, %r274, 2;
	or.b32  	%r276, %r273, %r269;
	or.b32  	%r277, %r276, %r271;
	or.b32  	%r278, %r277, %r275;
	setp.eq.s32 	%p36, %r278, 2;
	selp.b64 	%rd122, 1048576, 0, %p36;
	or.b64  	%rd123, %rd122, %rd121;
	shr.u32 	%r279, %r48, 21;
	and.b32  	%r280, %r279, 1;
	shr.u32 	%r281, %r52, 18;
	and.b32  	%r282, %r281, 8;
	shr.u32 	%r283, %r51, 19;
	and.b32  	%r284, %r283, 4;
	shr.u32 	%r285, %r50, 20;
	and.b32  	%r286, %r285, 2;
	or.b32  	%r287, %r284, %r280;
	or.b32  	%r288, %r287, %r282;
	or.b32  	%r289, %r288, %r286;
	setp.eq.s32 	%p37, %r289, 2;
	selp.b64 	%rd124, 2097152, 0, %p37;
	or.b64  	%rd125, %rd124, %rd123;
	shr.u32 	%r290, %r48, 22;
	and.b32  	%r291, %r290, 1;
	shr.u32 	%r292, %r52, 19;
	and.b32  	%r293, %r292, 8;
	shr.u32 	%r294, %r51, 20;
	and.b32  	%r295, %r294, 4;
	shr.u32 	%r296, %r50, 21;
	and.b32  	%r297, %r296, 2;
	or.b32  	%r298, %r295, %r291;
	or.b32  	%r299, %r298, %r293;
	or.b32  	%r300, %r299, %r297;
	setp.eq.s32 	%p38, %r300, 2;
	selp.b64 	%rd126, 4194304, 0, %p38;
	or.b64  	%rd127, %rd126, %rd125;
	shr.u32 	%r301, %r48, 23;
	and.b32  	%r302, %r301, 1;
	shr.u32 	%r303, %r52, 20;
	and.b32  	%r304, %r303, 8;
	shr.u32 	%r305, %r51, 21;
	and.b32  	%r306, %r305, 4;
	shr.u32 	%r307, %r50, 22;
	and.b32  	%r308, %r307, 2;
	or.b32  	%r309, %r306, %r302;
	or.b32  	%r310, %r309, %r304;
	or.b32  	%r311, %r310, %r308;
	setp.eq.s32 	%p39, %r311, 2;
	selp.b64 	%rd128, 8388608, 0, %p39;
	or.b64  	%rd129, %rd128, %rd127;
	shr.u32 	%r312, %r48, 24;
	and.b32  	%r313, %r312, 1;
	shr.u32 	%r314, %r52, 21;
	and.b32  	%r315, %r314, 8;
	shr.u32 	%r316, %r51, 22;
	and.b32  	%r317, %r316, 4;
	shr.u32 	%r318, %r50, 23;
	and.b32  	%r319, %r318, 2;
	or.b32  	%r320, %r317, %r313;
	or.b32  	%r321, %r320, %r315;
	or.b32  	%r322, %r321, %r319;
	setp.eq.s32 	%p40, %r322, 2;
	selp.b64 	%rd130, 16777216, 0, %p40;
	or.b64  	%rd131, %rd130, %rd129;
	shr.u32 	%r323, %r48, 25;
	and.b32  	%r324, %r323, 1;
	shr.u32 	%r325, %r52, 22;
	and.b32  	%r326, %r325, 8;
	shr.u32 	%r327, %r51, 23;
	and.b32  	%r328, %r327, 4;
	shr.u32 	%r329, %r50, 24;
	and.b32  	%r330, %r329, 2;
	or.b32  	%r331, %r328, %r324;
	or.b32  	%r332, %r331, %r326;
	or.b32  	%r333, %r332, %r330;
	setp.eq.s32 	%p41, %r333, 2;
	selp.b64 	%rd132, 33554432, 0, %p41;
	or.b64  	%rd133, %rd132, %rd131;
	shr.u32 	%r334, %r48, 26;
	and.b32  	%r335, %r334, 1;
	shr.u32 	%r336, %r52, 23;
	and.b32  	%r337, %r336, 8;
	shr.u32 	%r338, %r51, 24;
	and.b32  	%r339, %r338, 4;
	shr.u32 	%r340, %r50, 25;
	and.b32  	%r341, %r340, 2;
	or.b32  	%r342, %r339, %r335;
	or.b32  	%r343, %r342, %r337;
	or.b32  	%r344, %r343, %r341;
	setp.eq.s32 	%p42, %r344, 2;
	selp.b64 	%rd134, 67108864, 0, %p42;
	or.b64  	%rd135, %rd134, %rd133;
	shr.u32 	%r345, %r48, 27;
	and.b32  	%r346, %r345, 1;
	shr.u32 	%r347, %r52, 24;
	and.b32  	%r348, %r347, 8;
	shr.u32 	%r349, %r51, 25;
	and.b32  	%r350, %r349, 4;
	shr.u32 	%r351, %r50, 26;
	and.b32  	%r352, %r351, 2;
	or.b32  	%r353, %r350, %r346;
	or.b32  	%r354, %r353, %r348;
	or.b32  	%r355, %r354, %r352;
	setp.eq.s32 	%p43, %r355, 2;
	selp.b64 	%rd136, 134217728, 0, %p43;
	or.b64  	%rd137, %rd136, %rd135;
	shr.u32 	%r356, %r48, 28;
	and.b32  	%r357, %r356, 1;
	shr.u32 	%r358, %r52, 25;
	and.b32  	%r359, %r358, 8;
	shr.u32 	%r360, %r51, 26;
	and.b32  	%r361, %r360, 4;
	shr.u32 	%r362, %r50, 27;
	and.b32  	%r363, %r362, 2;
	or.b32  	%r364, %r361, %r357;
	or.b32  	%r365, %r364, %r359;
	or.b32  	%r366, %r365, %r363;
	setp.eq.s32 	%p44, %r366, 2;
	selp.b64 	%rd138, 268435456, 0, %p44;
	or.b64  	%rd139, %rd138, %rd137;
	shr.u32 	%r367, %r48, 29;
	and.b32  	%r368, %r367, 1;
	shr.u32 	%r369, %r52, 26;
	and.b32  	%r370, %r369, 8;
	shr.u32 	%r371, %r51, 27;
	and.b32  	%r372, %r371, 4;
	shr.u32 	%r373, %r50, 28;
	and.b32  	%r374, %r373, 2;
	or.b32  	%r375, %r372, %r368;
	or.b32  	%r376, %r375, %r370;
	or.b32  	%r377, %r376, %r374;
	setp.eq.s32 	%p45, %r377, 2;
	selp.b64 	%rd140, 536870912, 0, %p45;
	or.b64  	%rd141, %rd140, %rd139;
	shr.u32 	%r378, %r48, 30;
	and.b32  	%r379, %r378, 1;
	shr.u32 	%r380, %r52, 27;
	and.b32  	%r381, %r380, 8;
	shr.u32 	%r382, %r51, 28;
	and.b32  	%r383, %r382, 4;
	shr.u32 	%r384, %r50, 29;
	and.b32  	%r385, %r384, 2;
	or.b32  	%r386, %r383, %r379;
	or.b32  	%r387, %r386, %r381;
	or.b32  	%r388, %r387, %r385;
	setp.eq.s32 	%p46, %r388, 2;
	selp.b64 	%rd142, 1073741824, 0, %p46;
	or.b64  	%rd143, %rd142, %rd141;
	shr.u32 	%r389, %r48, 31;
	shr.u32 	%r390, %r52, 28;
	and.b32  	%r391, %r390, 8;
	shr.u32 	%r392, %r51, 29;
	and.b32  	%r393, %r392, 4;
	shr.u32 	%r394, %r50, 30;
	and.b32  	%r395, %r394, 2;
	or.b32  	%r396, %r393, %r389;
	or.b32  	%r397, %r396, %r391;
	or.b32  	%r398, %r397, %r395;
	setp.eq.s32 	%p47, %r398, 2;
	selp.b64 	%rd144, 2147483648, 0, %p47;
	or.b64  	%rd145, %rd144, %rd143;
	{ .reg .b32 tmp; mov.b64 {tmp, %r399}, %rd76; }
	and.b32  	%r400, %r399, 1;
	shr.u64 	%rd146, %rd82, 29;
	cvt.u32.u64 	%r401, %rd146;
	and.b32  	%r402, %r401, 8;
	shr.u64 	%rd147, %rd80, 30;
	cvt.u32.u64 	%r403, %rd147;
	and.b32  	%r404, %r403, 4;
	shr.u64 	%rd148, %rd78, 31;
	cvt.u32.u64 	%r405, %rd148;
	and.b32  	%r406, %r405, 2;
	or.b32  	%r407, %r404, %r400;
	or.b32  	%r408, %r407, %r402;
	or.b32  	%r409, %r408, %r406;
	setp.eq.s32 	%p48, %r409, 2;
	selp.b64 	%rd149, 4294967296, 0, %p48;
	or.b64  	%rd150, %rd149, %rd145;
	shr.u64 	%rd151, %rd76, 33;
	cvt.u32.u64 	%r410, %rd151;
	and.b32  	%r411, %r410, 1;
	shr.u64 	%rd152, %rd82, 30;
	cvt.u32.u64 	%r412, %rd152;
	and.b32  	%r413, %r412, 8;
	shr.u64 	%rd153, %rd80, 31;
	cvt.u32.u64 	%r414, %rd153;
	and.b32  	%r415, %r414, 4;
	{ .reg .b32 tmp; mov.b64 {tmp, %r416}, %rd78; }
	and.b32  	%r417, %r416, 2;
	or.b32  	%r418, %r415, %r411;
	or.b32  	%r419, %r418, %r413;
	or.b32  	%r420, %r419, %r417;
	setp.eq.s32 	%p49, %r420, 2;
	selp.b64 	%rd154, 8589934592, 0, %p49;
	or.b64  	%rd155, %rd154, %rd150;
	shr.u64 	%rd156, %rd76, 34;
	cvt.u32.u64 	%r421, %rd156;
	and.b32  	%r422, %r421, 1;
	shr.u64 	%rd157, %rd82, 31;
	cvt.u32.u64 	%r423, %rd157;
	and.b32  	%r424, %r423, 8;
	{ .reg .b32 tmp; mov.b64 {tmp, %r425}, %rd80; }
	and.b32  	%r426, %r425, 4;
	shr.u64 	%rd158, %rd78, 33;
	cvt.u32.u64 	%r427, %rd158;
	and.b32  	%r428, %r427, 2;
	or.b32  	%r429, %r426, %r422;
	or.b32  	%r430, %r429, %r424;
	or.b32  	%r431, %r430, %r428;
	setp.eq.s32 	%p50, %r431, 2;
	selp.b64 	%rd159, 17179869184, 0, %p50;
	or.b64  	%rd160, %rd159, %rd155;
	shr.u64 	%rd161, %rd76, 35;
	cvt.u32.u64 	%r432, %rd161;
	and.b32  	%r433, %r432, 1;
	{ .reg .b32 tmp; mov.b64 {tmp, %r434}, %rd82; }
	and.b32  	%r435, %r434, 8;
	shr.u64 	%rd162, %rd80, 33;
	cvt.u32.u64 	%r436, %rd162;
	and.b32  	%r437, %r436, 4;
	shr.u64 	%rd163, %rd78, 34;
	cvt.u32.u64 	%r438, %rd163;
	and.b32  	%r439, %r438, 2;
	or.b32  	%r440, %r437, %r433;
	or.b32  	%r441, %r440, %r435;
	or.b32  	%r442, %r441, %r439;
	setp.eq.s32 	%p51, %r442, 2;
	selp.b64 	%rd164, 34359738368, 0, %p51;
	or.b64  	%rd165, %rd164, %rd160;
	shr.u64 	%rd166, %rd76, 36;
	cvt.u32.u64 	%r443, %rd166;
	and.b32  	%r444, %r443, 1;
	shr.u64 	%rd167, %rd82, 33;
	cvt.u32.u64 	%r445, %rd167;
	and.b32  	%r446, %r445, 8;
	shr.u64 	%rd168, %rd80, 34;
	cvt.u32.u64 	%r447, %rd168;
	and.b32  	%r448, %r447, 4;
	shr.u64 	%rd169, %rd78, 35;
	cvt.u32.u64 	%r449, %rd169;
	and.b32  	%r450, %r449, 2;
	or.b32  	%r451, %r448, %r444;
	or.b32  	%r452, %r451, %r446;
	or.b32  	%r453, %r452, %r450;
	setp.eq.s32 	%p52, %r453, 2;
	selp.b64 	%rd170, 68719476736, 0, %p52;
	or.b64  	%rd171, %rd170, %rd165;
	shr.u64 	%rd172, %rd76, 37;
	cvt.u32.u64 	%r454, %rd172;
	and.b32  	%r455, %r454, 1;
	shr.u64 	%rd173, %rd82, 34;
	cvt.u32.u64 	%r456, %rd173;
	and.b32  	%r457, %r456, 8;
	shr.u64 	%rd174, %rd80, 35;
	cvt.u32.u64 	%r458, %rd174;
	and.b32  	%r459, %r458, 4;
	shr.u64 	%rd175, %rd78, 36;
	cvt.u32.u64 	%r460, %rd175;
	and.b32  	%r461, %r460, 2;
	or.b32  	%r462, %r459, %r455;
	or.b32  	%r463, %r462, %r457;
	or.b32  	%r464, %r463, %r461;
	setp.eq.s32 	%p53, %r464, 2;
	selp.b64 	%rd176, 137438953472, 0, %p53;
	or.b64  	%rd177, %rd176, %rd171;
	shr.u64 	%rd178, %rd76, 38;
	cvt.u32.u64 	%r465, %rd178;
	and.b32  	%r466, %r465, 1;
	shr.u64 	%rd179, %rd82, 35;
	cvt.u32.u64 	%r467, %rd179;
	and.b32  	%r468, %r467, 8;
	shr.u64 	%rd180, %rd80, 36;
	cvt.u32.u64 	%r469, %rd180;
	and.b32  	%r470, %r469, 4;
	shr.u64 	%rd181, %rd78, 37;
	cvt.u32.u64 	%r471, %rd181;
	and.b32  	%r472, %r471, 2;
	or.b32  	%r473, %r470, %r466;
	or.b32  	%r474, %r473, %r468;
	or.b32  	%r475, %r474, %r472;
	setp.eq.s32 	%p54, %r475, 2;
	selp.b64 	%rd182, 274877906944, 0, %p54;
	or.b64  	%rd183, %rd182, %rd177;
	shr.u64 	%rd184, %rd76, 39;
	cvt.u32.u64 	%r476, %rd184;
	and.b32  	%r477, %r476, 1;
	shr.u64 	%rd185, %rd82, 36;
	cvt.u32.u64 	%r478, %rd185;
	and.b32  	%r479, %r478, 8;
	shr.u64 	%rd186, %rd80, 37;
	cvt.u32.u64 	%r480, %rd186;
	and.b32  	%r481, %r480, 4;
	shr.u64 	%rd187, %rd78, 38;
	cvt.u32.u64 	%r482, %rd187;
	and.b32  	%r483, %r482, 2;
	or.b32  	%r484, %r481, %r477;
	or.b32  	%r485, %r484, %r479;
	or.b32  	%r486, %r485, %r483;
	setp.eq.s32 	%p55, %r486, 2;
	selp.b64 	%rd188, 549755813888, 0, %p55;
	or.b64  	%rd189, %rd188, %rd183;
	shr.u64 	%rd190, %rd76, 40;
	cvt.u32.u64 	%r487, %rd190;
	and.b32  	%r488, %r487, 1;
	shr.u64 	%rd191, %rd82, 37;
	cvt.u32.u64 	%r489, %rd191;
	and.b32  	%r490, %r489, 8;
	shr.u64 	%rd192, %rd80, 38;
	cvt.u32.u64 	%r491, %rd192;
	and.b32  	%r492, %r491, 4;
	shr.u64 	%rd193, %rd78, 39;
	cvt.u32.u64 	%r493, %rd193;
	and.b32  	%r494, %r493, 2;
	or.b32  	%r495, %r492, %r488;
	or.b32  	%r496, %r495, %r490;
	or.b32  	%r497, %r496, %r494;
	setp.eq.s32 	%p56, %r497, 2;
	selp.b64 	%rd194, 1099511627776, 0, %p56;
	or.b64  	%rd195, %rd194, %rd189;
	shr.u64 	%rd196, %rd76, 41;
	cvt.u32.u64 	%r498, %rd196;
	and.b32  	%r499, %r498, 1;
	shr.u64 	%rd197, %rd82, 38;
	cvt.u32.u64 	%r500, %rd197;
	and.b32  	%r501, %r500, 8;
	shr.u64 	%rd198, %rd80, 39;
	cvt.u32.u64 	%r502, %rd198;
	and.b32  	%r503, %r502, 4;
	shr.u64 	%rd199, %rd78, 40;
	cvt.u32.u64 	%r504, %rd199;
	and.b32  	%r505, %r504, 2;
	or.b32  	%r506, %r503, %r499;
	or.b32  	%r507, %r506, %r501;
	or.b32  	%r508, %r507, %r505;
	setp.eq.s32 	%p57, %r508, 2;
	selp.b64 	%rd200, 2199023255552, 0, %p57;
	or.b64  	%rd201, %rd200, %rd195;
	shr.u64 	%rd202, %rd76, 42;
	cvt.u32.u64 	%r509, %rd202;
	and.b32  	%r510, %r509, 1;
	shr.u64 	%rd203, %rd82, 39;
	cvt.u32.u64 	%r511, %rd203;
	and.b32  	%r512, %r511, 8;
	shr.u64 	%rd204, %rd80, 40;
	cvt.u32.u64 	%r513, %rd204;
	and.b32  	%r514, %r513, 4;
	shr.u64 	%rd205, %rd78, 41;
	cvt.u32.u64 	%r515, %rd205;
	and.b32  	%r516, %r515, 2;
	or.b32  	%r517, %r514, %r510;
	or.b32  	%r518, %r517, %r512;
	or.b32  	%r519, %r518, %r516;
	setp.eq.s32 	%p58, %r519, 2;
	selp.b64 	%rd206, 4398046511104, 0, %p58;
	or.b64  	%rd207, %rd206, %rd201;
	shr.u64 	%rd208, %rd76, 43;
	cvt.u32.u64 	%r520, %rd208;
	and.b32  	%r521, %r520, 1;
	shr.u64 	%rd209, %rd82, 40;
	cvt.u32.u64 	%r522, %rd209;
	and.b32  	%r523, %r522, 8;
	shr.u64 	%rd210, %rd80, 41;
	cvt.u32.u64 	%r524, %rd210;
	and.b32  	%r525, %r524, 4;
	shr.u64 	%rd211, %rd78, 42;
	cvt.u32.u64 	%r526, %rd211;
	and.b32  	%r527, %r526, 2;
	or.b32  	%r528, %r525, %r521;
	or.b32  	%r529, %r528, %r523;
	or.b32  	%r530, %r529, %r527;
	setp.eq.s32 	%p59, %r530, 2;
	selp.b64 	%rd212, 8796093022208, 0, %p59;
	or.b64  	%rd213, %rd212, %rd207;
	shr.u64 	%rd214, %rd76, 44;
	cvt.u32.u64 	%r531, %rd214;
	and.b32  	%r532, %r531, 1;
	shr.u64 	%rd215, %rd82, 41;
	cvt.u32.u64 	%r533, %rd215;
	and.b32  	%r534, %r533, 8;
	shr.u64 	%rd216, %rd80, 42;
	cvt.u32.u64 	%r535, %rd216;
	and.b32  	%r536, %r535, 4;
	shr.u64 	%rd217, %rd78, 43;
	cvt.u32.u64 	%r537, %rd217;
	and.b32  	%r538, %r537, 2;
	or.b32  	%r539, %r536, %r532;
	or.b32  	%r540, %r539, %r534;
	or.b32  	%r541, %r540, %r538;
	setp.eq.s32 	%p60, %r541, 2;
	selp.b64 	%rd218, 17592186044416, 0, %p60;
	or.b64  	%rd219, %rd218, %rd213;
	shr.u64 	%rd220, %rd76, 45;
	cvt.u32.u64 	%r542, %rd220;
	and.b32  	%r543, %r542, 1;
	shr.u64 	%rd221, %rd82, 42;
	cvt.u32.u64 	%r544, %rd221;
	and.b32  	%r545, %r544, 8;
	shr.u64 	%rd222, %rd80, 43;
	cvt.u32.u64 	%r546, %rd222;
	and.b32  	%r547, %r546, 4;
	shr.u64 	%rd223, %rd78, 44;
	cvt.u32.u64 	%r548, %rd223;
	and.b32  	%r549, %r548, 2;
	or.b32  	%r550, %r547, %r543;
	or.b32  	%r551, %r550, %r545;
	or.b32  	%r552, %r551, %r549;
	setp.eq.s32 	%p61, %r552, 2;
	selp.b64 	%rd224, 35184372088832, 0, %p61;
	or.b64  	%rd225, %rd224, %rd219;
	shr.u64 	%rd226, %rd76, 46;
	cvt.u32.u64 	%r553, %rd226;
	and.b32  	%r554, %r553, 1;
	shr.u64 	%rd227, %rd82, 43;
	cvt.u32.u64 	%r555, %rd227;
	and.b32  	%r556, %r555, 8;
	shr.u64 	%rd228, %rd80, 44;
	cvt.u32.u64 	%r557, %rd228;
	and.b32  	%r558, %r557, 4;
	shr.u64 	%rd229, %rd78, 45;
	cvt.u32.u64 	%r559, %rd229;
	and.b32  	%r560, %r559, 2;
	or.b32  	%r561, %r558, %r554;
	or.b32  	%r562, %r561, %r556;
	or.b32  	%r563, %r562, %r560;
	setp.eq.s32 	%p62, %r563, 2;
	selp.b64 	%rd230, 70368744177664, 0, %p62;
	or.b64  	%rd231, %rd230, %rd225;
	shr.u64 	%rd232, %rd76, 47;
	cvt.u32.u64 	%r564, %rd232;
	and.b32  	%r565, %r564, 1;
	shr.u64 	%rd233, %rd82, 44;
	cvt.u32.u64 	%r566, %rd233;
	and.b32  	%r567, %r566, 8;
	shr.u64 	%rd234, %rd80, 45;
	cvt.u32.u64 	%r568, %rd234;
	and.b32  	%r569, %r568, 4;
	shr.u64 	%rd235, %rd78, 46;
	cvt.u32.u64 	%r570, %rd235;
	and.b32  	%r571, %r570, 2;
	or.b32  	%r572, %r569, %r565;
	or.b32  	%r573, %r572, %r567;
	or.b32  	%r574, %r573, %r571;
	setp.eq.s32 	%p63, %r574, 2;
	selp.b64 	%rd236, 140737488355328, 0, %p63;
	or.b64  	%rd237, %rd236, %rd231;
	shr.u64 	%rd238, %rd76, 48;
	cvt.u32.u64 	%r575, %rd238;
	and.b32  	%r576, %r575, 1;
	shr.u64 	%rd239, %rd82, 45;
	cvt.u32.u64 	%r577, %rd239;
	and.b32  	%r578, %r577, 8;
	shr.u64 	%rd240, %rd80, 46;
	cvt.u32.u64 	%r579, %rd240;
	and.b32  	%r580, %r579, 4;
	shr.u64 	%rd241, %rd78, 47;
	cvt.u32.u64 	%r581, %rd241;
	and.b32  	%r582, %r581, 2;
	or.b32  	%r583, %r580, %r576;
	or.b32  	%r584, %r583, %r578;
	or.b32  	%r585, %r584, %r582;
	setp.eq.s32 	%p64, %r585, 2;
	selp.b64 	%rd242, 281474976710656, 0, %p64;
	or.b64  	%rd243, %rd242, %rd237;
	shr.u64 	%rd244, %rd76, 49;
	cvt.u32.u64 	%r586, %rd244;
	and.b32  	%r587, %r586, 1;
	shr.u64 	%rd245, %rd82, 46;
	cvt.u32.u64 	%r588, %rd245;
	and.b32  	%r589, %r588, 8;
	shr.u64 	%rd246, %rd80, 47;
	cvt.u32.u64 	%r590, %rd246;
	and.b32  	%r591, %r590, 4;
	shr.u64 	%rd247, %rd78, 48;
	cvt.u32.u64 	%r592, %rd247;
	and.b32  	%r593, %r592, 2;
	or.b32  	%r594, %r591, %r587;
	or.b32  	%r595, %r594, %r589;
	or.b32  	%r596, %r595, %r593;
	setp.eq.s32 	%p65, %r596, 2;
	selp.b64 	%rd248, 562949953421312, 0, %p65;
	or.b64  	%rd249, %rd248, %rd243;
	shr.u64 	%rd250, %rd76, 50;
	cvt.u32.u64 	%r597, %rd250;
	and.b32  	%r598, %r597, 1;
	shr.u64 	%rd251, %rd82, 47;
	cvt.u32.u64 	%r599, %rd251;
	and.b32  	%r600, %r599, 8;
	shr.u64 	%rd252, %rd80, 48;
	cvt.u32.u64 	%r601, %rd252;
	and.b32  	%r602, %r601, 4;
	shr.u64 	%rd253, %rd78, 49;
	cvt.u32.u64 	%r603, %rd253;
	and.b32  	%r604, %r603, 2;
	or.b32  	%r605, %r602, %r598;
	or.b32  	%r606, %r605, %r600;
	or.b32  	%r607, %r606, %r604;
	setp.eq.s32 	%p66, %r607, 2;
	selp.b64 	%rd254, 1125899906842624, 0, %p66;
	or.b64  	%rd255, %rd254, %rd249;
	shr.u64 	%rd256, %rd76, 51;
	cvt.u32.u64 	%r608, %rd256;
	and.b32  	%r609, %r608, 1;
	shr.u64 	%rd257, %rd82, 48;
	cvt.u32.u64 	%r610, %rd257;
	and.b32  	%r611, %r610, 8;
	shr.u64 	%rd258, %rd80, 49;
	cvt.u32.u64 	%r612, %rd258;
	and.b32  	%r613, %r612, 4;
	shr.u64 	%rd259, %rd78, 50;
	cvt.u32.u64 	%r614, %rd259;
	and.b32  	%r615, %r614, 2;
	or.b32  	%r616, %r613, %r609;
	or.b32  	%r617, %r616, %r611;
	or.b32  	%r618, %r617, %r615;
	setp.eq.s32 	%p67, %r618, 2;
	selp.b64 	%rd260, 2251799813685248, 0, %p67;
	or.b64  	%rd261, %rd260, %rd255;
	shr.u64 	%rd262, %rd76, 52;
	cvt.u32.u64 	%r619, %rd262;
	and.b32  	%r620, %r619, 1;
	shr.u64 	%rd263, %rd82, 49;
	cvt.u32.u64 	%r621, %rd263;
	and.b32  	%r622, %r621, 8;
	shr.u64 	%rd264, %rd80, 50;
	cvt.u32.u64 	%r623, %rd264;
	and.b32  	%r624, %r623, 4;
	shr.u64 	%rd265, %rd78, 51;
	cvt.u32.u64 	%r625, %rd265;
	and.b32  	%r626, %r625, 2;
	or.b32  	%r627, %r624, %r620;
	or.b32  	%r628, %r627, %r622;
	or.b32  	%r629, %r628, %r626;
	setp.eq.s32 	%p68, %r629, 2;
	selp.b64 	%rd266, 4503599627370496, 0, %p68;
	or.b64  	%rd267, %rd266, %rd261;
	shr.u64 	%rd268, %rd76, 53;
	cvt.u32.u64 	%r630, %rd268;
	and.b32  	%r631, %r630, 1;
	shr.u64 	%rd269, %rd82, 50;
	cvt.u32.u64 	%r632, %rd269;
	and.b32  	%r633, %r632, 8;
	shr.u64 	%rd270, %rd80, 51;
	cvt.u32.u64 	%r634, %rd270;
	and.b32  	%r635, %r634, 4;
	shr.u64 	%rd271, %rd78, 52;
	cvt.u32.u64 	%r636, %rd271;
	and.b32  	%r637, %r636, 2;
	or.b32  	%r638, %r635, %r631;
	or.b32  	%r639, %r638, %r633;
	or.b32  	%r640, %r639, %r637;
	setp.eq.s32 	%p69, %r640, 2;
	selp.b64 	%rd272, 9007199254740992, 0, %p69;
	or.b64  	%rd273, %rd272, %rd267;
	shr.u64 	%rd274, %rd76, 54;
	cvt.u32.u64 	%r641, %rd274;
	and.b32  	%r642, %r641, 1;
	shr.u64 	%rd275, %rd82, 51;
	cvt.u32.u64 	%r643, %rd275;
	and.b32  	%r644, %r643, 8;
	shr.u64 	%rd276, %rd80, 52;
	cvt.u32.u64 	%r645, %rd276;
	and.b32  	%r646, %r645, 4;
	shr.u64 	%rd277, %rd78, 53;
	cvt.u32.u64 	%r647, %rd277;
	and.b32  	%r648, %r647, 2;
	or.b32  	%r649, %r646, %r642;
	or.b32  	%r650, %r649, %r644;
	or.b32  	%r651, %r650, %r648;
	setp.eq.s32 	%p70, %r651, 2;
	selp.b64 	%rd278, 18014398509481984, 0, %p70;
	or.b64  	%rd279, %rd278, %rd273;
	shr.u64 	%rd280, %rd76, 55;
	cvt.u32.u64 	%r652, %rd280;
	and.b32  	%r653, %r652, 1;
	shr.u64 	%rd281, %rd82, 52;
	cvt.u32.u64 	%r654, %rd281;
	and.b32  	%r655, %r654, 8;
	shr.u64 	%rd282, %rd80, 53;
	cvt.u32.u64 	%r656, %rd282;
	and.b32  	%r657, %r656, 4;
	shr.u64 	%rd283, %rd78, 54;
	cvt.u32.u64 	%r658, %rd283;
	and.b32  	%r659, %r658, 2;
	or.b32  	%r660, %r657, %r653;
	or.b32  	%r661, %r660, %r655;
	or.b32  	%r662, %r661, %r659;
	setp.eq.s32 	%p71, %r662, 2;
	selp.b64 	%rd284, 36028797018963968, 0, %p71;
	or.b64  	%rd285, %rd284, %rd279;
	shr.u64 	%rd286, %rd76, 56;
	cvt.u32.u64 	%r663, %rd286;
	and.b32  	%r664, %r663, 1;
	shr.u64 	%rd287, %rd82, 53;
	cvt.u32.u64 	%r665, %rd287;
	and.b32  	%r666, %r665, 8;
	shr.u64 	%rd288, %rd80, 54;
	cvt.u32.u64 	%r667, %rd288;
	and.b32  	%r668, %r667, 4;
	shr.u64 	%rd289, %rd78, 55;
	cvt.u32.u64 	%r669, %rd289;
	and.b32  	%r670, %r669, 2;
	or.b32  	%r671, %r668, %r664;
	or.b32  	%r672, %r671, %r666;
	or.b32  	%r673, %r672, %r670;
	setp.eq.s32 	%p72, %r673, 2;
	selp.b64 	%rd290, 72057594037927936, 0, %p72;
	or.b64  	%rd291, %rd290, %rd285;
	shr.u64 	%rd292, %rd76, 57;
	cvt.u32.u64 	%r674, %rd292;
	and.b32  	%r675, %r674, 1;
	shr.u64 	%rd293, %rd82, 54;
	cvt.u32.u64 	%r676, %rd293;
	and.b32  	%r677, %r676, 8;
	shr.u64 	%rd294, %rd80, 55;
	cvt.u32.u64 	%r678, %rd294;
	and.b32  	%r679, %r678, 4;
	shr.u64 	%rd295, %rd78, 56;
	cvt.u32.u64 	%r680, %rd295;
	and.b32  	%r681, %r680, 2;
	or.b32  	%r682, %r679, %r675;
	or.b32  	%r683, %r682, %r677;
	or.b32  	%r684, %r683, %r681;
	setp.eq.s32 	%p73, %r684, 2;
	selp.b64 	%rd296, 144115188075855872, 0, %p73;
	or.b64  	%rd297, %rd296, %rd291;
	shr.u64 	%rd298, %rd76, 58;
	cvt.u32.u64 	%r685, %rd298;
	and.b32  	%r686, %r685, 1;
	shr.u64 	%rd299, %rd82, 55;
	cvt.u32.u64 	%r687, %rd299;
	and.b32  	%r688, %r687, 8;
	shr.u64 	%rd300, %rd80, 56;
	cvt.u32.u64 	%r689, %rd300;
	and.b32  	%r690, %r689, 4;
	shr.u64 	%rd301, %rd78, 57;
	cvt.u32.u64 	%r691, %rd301;
	and.b32  	%r692, %r691, 2;
	or.b32  	%r693, %r690, %r686;
	or.b32  	%r694, %r693, %r688;
	or.b32  	%r695, %r694, %r692;
	setp.eq.s32 	%p74, %r695, 2;
	selp.b64 	%rd302, 288230376151711744, 0, %p74;
	or.b64  	%rd303, %rd302, %rd297;
	shr.u64 	%rd304, %rd76, 59;
	cvt.u32.u64 	%r696, %rd304;
	and.b32  	%r697, %r696, 1;
	shr.u64 	%rd305, %rd82, 56;
	cvt.u32.u64 	%r698, %rd305;
	and.b32  	%r699, %r698, 8;
	shr.u64 	%rd306, %rd80, 57;
	cvt.u32.u64 	%r700, %rd306;
	and.b32  	%r701, %r700, 4;
	shr.u64 	%rd307, %rd78, 58;
	cvt.u32.u64 	%r702, %rd307;
	and.b32  	%r703, %r702, 2;
	or.b32  	%r704, %r701, %r697;
	or.b32  	%r705, %r704, %r699;
	or.b32  	%r706, %r705, %r703;
	setp.eq.s32 	%p75, %r706, 2;
	selp.b64 	%rd308, 576460752303423488, 0, %p75;
	or.b64  	%rd309, %rd308, %rd303;
	shr.u64 	%rd310, %rd76, 60;
	cvt.u32.u64 	%r707, %rd310;
	and.b32  	%r708, %r707, 1;
	shr.u64 	%rd311, %rd82, 57;
	cvt.u32.u64 	%r709, %rd311;
	and.b32  	%r710, %r709, 8;
	shr.u64 	%rd312, %rd80, 58;
	cvt.u32.u64 	%r711, %rd312;
	and.b32  	%r712, %r711, 4;
	shr.u64 	%rd313, %rd78, 59;
	cvt.u32.u64 	%r713, %rd313;
	and.b32  	%r714, %r713, 2;
	or.b32  	%r715, %r712, %r708;
	or.b32  	%r716, %r715, %r710;
	or.b32  	%r717, %r716, %r714;
	setp.eq.s32 	%p76, %r717, 2;
	selp.b64 	%rd314, 1152921504606846976, 0, %p76;
	or.b64  	%rd315, %rd314, %rd309;
	shr.u64 	%rd316, %rd76, 61;
	cvt.u32.u64 	%r718, %rd316;
	and.b32  	%r719, %r718, 1;
	shr.u64 	%rd317, %rd82, 58;
	cvt.u32.u64 	%r720, %rd317;
	and.b32  	%r721, %r720, 8;
	shr.u64 	%rd318, %rd80, 59;
	cvt.u32.u64 	%r722, %rd318;
	and.b32  	%r723, %r722, 4;
	shr.u64 	%rd319, %rd78, 60;
	cvt.u32.u64 	%r724, %rd319;
	and.b32  	%r725, %r724, 2;
	or.b32  	%r726, %r723, %r719;
	or.b32  	%r727, %r726, %r721;
	or.b32  	%r728, %r727, %r725;
	setp.eq.s32 	%p77, %r728, 2;
	selp.b64 	%rd320, 2305843009213693952, 0, %p77;
	or.b64  	%rd321, %rd320, %rd315;
	shr.u64 	%rd322, %rd76, 62;
	cvt.u32.u64 	%r729, %rd322;
	and.b32  	%r730, %r729, 1;
	shr.u64 	%rd323, %rd82, 59;
	cvt.u32.u64 	%r731, %rd323;
	and.b32  	%r732, %r731, 8;
	shr.u64 	%rd324, %rd80, 60;
	cvt.u32.u64 	%r733, %rd324;
	and.b32  	%r734, %r733, 4;
	shr.u64 	%rd325, %rd78, 61;
	cvt.u32.u64 	%r735, %rd325;
	and.b32  	%r736, %r735, 2;
	or.b32  	%r737, %r734, %r730;
	or.b32  	%r738, %r737, %r732;
	or.b32  	%r739, %r738, %r736;
	setp.eq.s32 	%p78, %r739, 2;
	selp.b64 	%rd326, 4611686018427387904, 0, %p78;
	or.b64  	%rd327, %rd326, %rd321;
	shr.u64 	%rd328, %rd76, 63;
	cvt.u32.u64 	%r740, %rd328;
	shr.u64 	%rd329, %rd82, 60;
	cvt.u32.u64 	%r741, %rd329;
	and.b32  	%r742, %r741, 8;
	shr.u64 	%rd330, %rd80, 61;
	cvt.u32.u64 	%r743, %rd330;
	and.b32  	%r744, %r743, 4;
	shr.u64 	%rd331, %rd78, 62;
	cvt.u32.u64 	%r745, %rd331;
	and.b32  	%r746, %r745, 2;
	or.b32  	%r747, %r744, %r740;
	or.b32  	%r748, %r747, %r742;
	or.b32  	%r749, %r748, %r746;
	setp.eq.s32 	%p79, %r749, 2;
	selp.b64 	%rd332, -9223372036854775808, 0, %p79;
	or.b64  	%rd333, %rd332, %rd327;
	setp.eq.s32 	%p80, %r61, 3;
	selp.u64 	%rd334, 1, 0, %p80;
	setp.eq.s32 	%p81, %r71, 3;
	selp.b64 	%rd335, 2, 0, %p81;
	or.b64  	%rd336, %rd335, %rd334;
	setp.eq.s32 	%p82, %r81, 3;
	selp.b64 	%rd337, 4, 0, %p82;
	or.b64  	%rd338, %rd337, %rd336;
	setp.eq.s32 	%p83, %r91, 3;
	selp.b64 	%rd339, 8, 0, %p83;
	or.b64  	%rd340, %rd339, %rd338;
	setp.eq.s32 	%p84, %r102, 3;
	selp.b64 	%rd341, 16, 0, %p84;
	or.b64  	%rd342, %rd341, %rd340;
	setp.eq.s32 	%p85, %r113, 3;
	selp.b64 	%rd343, 32, 0, %p85;
	or.b64  	%rd344, %rd343, %rd342;
	setp.eq.s32 	%p86, %r124, 3;
	selp.b64 	%rd345, 64, 0, %p86;
	or.b64  	%rd346, %rd345, %rd344;
	setp.eq.s32 	%p87, %r135, 3;
	selp.b64 	%rd347, 128, 0, %p87;
	or.b64  	%rd348, %rd347, %rd346;
	setp.eq.s32 	%p88, %r146, 3;
	selp.b64 	%rd349, 256, 0, %p88;
	or.b64  	%rd350, %rd349, %rd348;
	setp.eq.s32 	%p89, %r157, 3;
	selp.b64 	%rd351, 512, 0, %p89;
	or.b64  	%rd352, %rd351, %rd350;
	setp.eq.s32 	%p90, %r168, 3;
	selp.b64 	%rd353, 1024, 0, %p90;
	or.b64  	%rd354, %rd353, %rd352;
	setp.eq.s32 	%p91, %r179, 3;
	selp.b64 	%rd355, 2048, 0, %p91;
	or.b64  	%rd356, %rd355, %rd354;
	setp.eq.s32 	%p92, %r190, 3;
	selp.b64 	%rd357, 4096, 0, %p92;
	or.b64  	%rd358, %rd357, %rd356;
	setp.eq.s32 	%p93, %r201, 3;
	selp.b64 	%rd359, 8192, 0, %p93;
	or.b64  	%rd360, %rd359, %rd358;
	setp.eq.s32 	%p94, %r212, 3;
	selp.b64 	%rd361, 16384, 0, %p94;
	or.b64  	%rd362, %rd361, %rd360;
	setp.eq.s32 	%p95, %r223, 3;
	selp.b64 	%rd363, 32768, 0, %p95;
	or.b64  	%rd364, %rd363, %rd362;
	setp.eq.s32 	%p96, %r234, 3;
	selp.b64 	%rd365, 65536, 0, %p96;
	or.b64  	%rd366, %rd365, %rd364;
	setp.eq.s32 	%p97, %r245, 3;
	selp.b64 	%rd367, 131072, 0, %p97;
	or.b64  	%rd368, %rd367, %rd366;
	setp.eq.s32 	%p98, %r256, 3;
	selp.b64 	%rd369, 262144, 0, %p98;
	or.b64  	%rd370, %rd369, %rd368;
	setp.eq.s32 	%p99, %r267, 3;
	selp.b64 	%rd371, 524288, 0, %p99;
	or.b64  	%rd372, %rd371, %rd370;
	setp.eq.s32 	%p100, %r278, 3;
	selp.b64 	%rd373, 1048576, 0, %p100;
	or.b64  	%rd374, %rd373, %rd372;
	setp.eq.s32 	%p101, %r289, 3;
	selp.b64 	%rd375, 2097152, 0, %p101;
	or.b64  	%rd376, %rd375, %rd374;
	setp.eq.s32 	%p102, %r300, 3;
	selp.b64 	%rd377, 4194304, 0, %p102;
	or.b64  	%rd378, %rd377, %rd376;
	setp.eq.s32 	%p103, %r311, 3;
	selp.b64 	%rd379, 8388608, 0, %p103;
	or.b64  	%rd380, %rd379, %rd378;
	setp.eq.s32 	%p104, %r322, 3;
	selp.b64 	%rd381, 16777216, 0, %p104;
	or.b64  	%rd382, %rd381, %rd380;
	setp.eq.s32 	%p105, %r333, 3;
	selp.b64 	%rd383, 33554432, 0, %p105;
	or.b64  	%rd384, %rd383, %rd382;
	setp.eq.s32 	%p106, %r344, 3;
	selp.b64 	%rd385, 67108864, 0, %p106;
	or.b64  	%rd386, %rd385, %rd384;
	setp.eq.s32 	%p107, %r355, 3;
	selp.b64 	%rd387, 134217728, 0, %p107;
	or.b64  	%rd388, %rd387, %rd386;
	setp.eq.s32 	%p108, %r366, 3;
	selp.b64 	%rd389, 268435456, 0, %p108;
	or.b64  	%rd390, %rd389, %rd388;
	setp.eq.s32 	%p109, %r377, 3;
	selp.b64 	%rd391, 536870912, 0, %p109;
	or.b64  	%rd392, %rd391, %rd390;
	setp.eq.s32 	%p110, %r388, 3;
	selp.b64 	%rd393, 1073741824, 0, %p110;
	or.b64  	%rd394, %rd393, %rd392;
	setp.eq.s32 	%p111, %r398, 3;
	selp.b64 	%rd395, 2147483648, 0, %p111;
	or.b64  	%rd396, %rd395, %rd394;
	setp.eq.s32 	%p112, %r409, 3;
	selp.b64 	%rd397, 4294967296, 0, %p112;
	or.b64  	%rd398, %rd397, %rd396;
	setp.eq.s32 	%p113, %r420, 3;
	selp.b64 	%rd399, 8589934592, 0, %p113;
	or.b64  	%rd400, %rd399, %rd398;
	setp.eq.s32 	%p114, %r431, 3;
	selp.b64 	%rd401, 17179869184, 0, %p114;
	or.b64  	%rd402, %rd401, %rd400;
	setp.eq.s32 	%p115, %r442, 3;
	selp.b64 	%rd403, 34359738368, 0, %p115;
	or.b64  	%rd404, %rd403, %rd402;
	setp.eq.s32 	%p116, %r453, 3;
	selp.b64 	%rd405, 68719476736, 0, %p116;
	or.b64  	%rd406, %rd405, %rd404;
	setp.eq.s32 	%p117, %r464, 3;
	selp.b64 	%rd407, 137438953472, 0, %p117;
	or.b64  	%rd408, %rd407, %rd406;
	setp.eq.s32 	%p118, %r475, 3;
	selp.b64 	%rd409, 274877906944, 0, %p118;
	or.b64  	%rd410, %rd409, %rd408;
	setp.eq.s32 	%p119, %r486, 3;
	selp.b64 	%rd411, 549755813888, 0, %p119;
	or.b64  	%rd412, %rd411, %rd410;
	setp.eq.s32 	%p120, %r497, 3;
	selp.b64 	%rd413, 1099511627776, 0, %p120;
	or.b64  	%rd414, %rd413, %rd412;
	setp.eq.s32 	%p121, %r508, 3;
	selp.b64 	%rd415, 2199023255552, 0, %p121;
	or.b64  	%rd416, %rd415, %rd414;
	setp.eq.s32 	%p122, %r519, 3;
	selp.b64 	%rd417, 4398046511104, 0, %p122;
	or.b64  	%rd418, %rd417, %rd416;
	setp.eq.s32 	%p123, %r530, 3;
	selp.b64 	%rd419, 8796093022208, 0, %p123;
	or.b64  	%rd420, %rd419, %rd418;
	setp.eq.s32 	%p124, %r541, 3;
	selp.b64 	%rd421, 17592186044416, 0, %p124;
	or.b64  	%rd422, %rd421, %rd420;
	setp.eq.s32 	%p125, %r552, 3;
	selp.b64 	%rd423, 35184372088832, 0, %p125;
	or.b64  	%rd424, %rd423, %rd422;
	setp.eq.s32 	%p126, %r563, 3;
	selp.b64 	%rd425, 70368744177664, 0, %p126;
	or.b64  	%rd426, %rd425, %rd424;
	setp.eq.s32 	%p127, %r574, 3;
	selp.b64 	%rd427, 140737488355328, 0, %p127;
	or.b64  	%rd428, %rd427, %rd426;
	setp.eq.s32 	%p128, %r585, 3;
	selp.b64 	%rd429, 281474976710656, 0, %p128;
	or.b64  	%rd430, %rd429, %rd428;
	setp.eq.s32 	%p129, %r596, 3;
	selp.b64 	%rd431, 562949953421312, 0, %p129;
	or.b64  	%rd432, %rd431, %rd430;
	setp.eq.s32 	%p130, %r607, 3;
	selp.b64 	%rd433, 1125899906842624, 0, %p130;
	or.b64  	%rd434, %rd433, %rd432;
	setp.eq.s32 	%p131, %r618, 3;
	selp.b64 	%rd435, 2251799813685248, 0, %p131;
	or.b64  	%rd436, %rd435, %rd434;
	setp.eq.s32 	%p132, %r629, 3;
	selp.b64 	%rd437, 4503599627370496, 0, %p132;
	or.b64  	%rd438, %rd437, %rd436;
	setp.eq.s32 	%p133, %r640, 3;
	selp.b64 	%rd439, 9007199254740992, 0, %p133;
	or.b64  	%rd440, %rd439, %rd438;
	setp.eq.s32 	%p134, %r651, 3;
	selp.b64 	%rd441, 18014398509481984, 0, %p134;
	or.b64  	%rd442, %rd441, %rd440;
	setp.eq.s32 	%p135, %r662, 3;
	selp.b64 	%rd443, 36028797018963968, 0, %p135;
	or.b64  	%rd444, %rd443, %rd442;
	setp.eq.s32 	%p136, %r673, 3;
	selp.b64 	%rd445, 72057594037927936, 0, %p136;
	or.b64  	%rd446, %rd445, %rd444;
	setp.eq.s32 	%p137, %r684, 3;
	selp.b64 	%rd447, 144115188075855872, 0, %p137;
	or.b64  	%rd448, %rd447, %rd446;
	setp.eq.s32 	%p138, %r695, 3;
	selp.b64 	%rd449, 288230376151711744, 0, %p138;
	or.b64  	%rd450, %rd449, %rd448;
	setp.eq.s32 	%p139, %r706, 3;
	selp.b64 	%rd451, 576460752303423488, 0, %p139;
	or.b64  	%rd452, %rd451, %rd450;
	setp.eq.s32 	%p140, %r717, 3;
	selp.b64 	%rd453, 1152921504606846976, 0, %p140;
	or.b64  	%rd454, %rd453, %rd452;
	setp.eq.s32 	%p141, %r728, 3;
	selp.b64 	%rd455, 2305843009213693952, 0, %p141;
	or.b64  	%rd456, %rd455, %rd454;
	setp.eq.s32 	%p142, %r739, 3;
	selp.b64 	%rd457, 4611686018427387904, 0, %p142;
	or.b64  	%rd458, %rd457, %rd456;
	setp.eq.s32 	%p143, %r749, 3;
	selp.b64 	%rd459, -9223372036854775808, 0, %p143;
	or.b64  	%rd460, %rd459, %rd458;
	and.b64  	%rd461, %rd333, %rd3;
	or.b64  	%rd462, %rd460, %rd461;
	cvta.to.global.u64 	%rd463, %rd466;
	mul.wide.s32 	%rd464, %r5, 8;
	add.s64 	%rd465, %rd463, %rd464;
	st.global.u64 	[%rd465], %rd462;
$L__BB0_17:
	ret;

}


// ===== COMPILED SASS (sm_100) =====

	.target	sm_100

	.elftype	@"ET_EXEC"


//--------------------- .note.nv.tkinfo           --------------------------
	.section	.note.nv.tkinfo,"",@"SHT_NOTE"
	.sectionflags	@"SHF_NOTE_NV_TKINFO"
	.tkinfo
        /*0018*/ 	.word	0x00000002
        /*0030*/ 	.string	""
        /*0030*/ 	.string	"ptxas"
        /*0030*/ 	.string	"Cuda compilation tools, release 13.0, V13.0.88"
        /*0030*/ 	.string	"Build cuda_13.0.r13.0/compiler.36424714_0"
        /*0030*/ 	.string	"-arch sm_100 -m 64 "



//--------------------- .note.nv.cuinfo           --------------------------
	.section	.note.nv.cuinfo,"",@"SHT_NOTE"
	.sectionflags	@"SHF_NOTE_NV_CUINFO"
        /*0018*/ 	.short	0x0002
        /*001a*/ 	.short	0x0064
        /*001c*/ 	.short	0x0082
	.zero		2


//--------------------- .nv.info                  --------------------------
	.section	.nv.info,"",@"SHT_CUDA_INFO"
	.align	4


	//----- nvinfo : EIATTR_REGCOUNT
	.align		4
        /*0000*/ 	.byte	0x04, 0x2f
        /*0002*/ 	.short	(.L_1 - .L_0)
	.align		4
.L_0:
        /*0004*/ 	.word	index@(_Z19game_of_life_kernelPKmPmi)
        /*0008*/ 	.word	0x00000037


	//----- nvinfo : EIATTR_FRAME_SIZE
	.align		4
.L_1:
        /*000c*/ 	.byte	0x04, 0x11
        /*000e*/ 	.short	(.L_3 - .L_2)
	.align		4
.L_2:
        /*0010*/ 	.word	index@(_Z19game_of_life_kernelPKmPmi)
        /*0014*/ 	.word	0x00000000


	//----- nvinfo : EIATTR_MIN_STACK_SIZE
	.align		4
.L_3:
        /*0018*/ 	.byte	0x04, 0x12
        /*001a*/ 	.short	(.L_5 - .L_4)
	.align		4
.L_4:
        /*001c*/ 	.word	index@(_Z19game_of_life_kernelPKmPmi)
        /*0020*/ 	.word	0x00000000
.L_5:


//--------------------- .nv.compat                --------------------------
	.section	.nv.compat,"",@"SHT_CUDA_COMPAT_INFO"
	.align	4
        /*0000*/ 	.byte	0x02, 0x09, 0x00, 0x00, 0x02, 0x02, 0x01, 0x00, 0x02, 0x05, 0x05, 0x00, 0x03, 0x07, 0x01, 0x01
        /*0010*/ 	.byte	0x02, 0x03, 0x00, 0x00, 0x02, 0x06, 0x01, 0x00, 0x04, 0x0b, 0x08, 0x00, 0x09, 0x00, 0x00, 0x00
        /*0020*/ 	.byte	0x00, 0x00, 0x00, 0x00


//--------------------- .nv.info._Z19game_of_life_kernelPKmPmi --------------------------
	.section	.nv.info._Z19game_of_life_kernelPKmPmi,"",@"SHT_CUDA_INFO"
	.sectionflags	@""
	.align	4


	//----- nvinfo : EIATTR_CUDA_API_VERSION
	.align		4
        /*0000*/ 	.byte	0x04, 0x37
        /*0002*/ 	.short	(.L_7 - .L_6)
.L_6:
        /*0004*/ 	.word	0x00000082


	//----- nvinfo : EIATTR_KPARAM_INFO
	.align		4
.L_7:
        /*0008*/ 	.byte	0x04, 0x17
        /*000a*/ 	.short	(.L_9 - .L_8)
.L_8:
        /*000c*/ 	.word	0x00000000
        /*0010*/ 	.short	0x0002
        /*0012*/ 	.short	0x0010
        /*0014*/ 	.byte	0x00, 0xf0, 0x11, 0x00


	//----- nvinfo : EIATTR_KPARAM_INFO
	.align		4
.L_9:
        /*0018*/ 	.byte	0x04, 0x17
        /*001a*/ 	.short	(.L_11 - .L_10)
.L_10:
        /*001c*/ 	.word	0x00000000
        /*0020*/ 	.short	0x0001
        /*0022*/ 	.short	0x0008
        /*0024*/ 	.byte	0x00, 0xf5, 0x21, 0x00


	//----- nvinfo : EIATTR_KPARAM_INFO
	.align		4
.L_11:
        /*0028*/ 	.byte	0x04, 0x17
        /*002a*/ 	.short	(.L_13 - .L_12)
.L_12:
        /*002c*/ 	.word	0x00000000
        /*0030*/ 	.short	0x0000
        /*0032*/ 	.short	0x0000
        /*0034*/ 	.byte	0x00, 0xf5, 0x21, 0x00


	//----- nvinfo : EIATTR_SPARSE_MMA_MASK
	.align		4
.L_13:
        /*0038*/ 	.byte	0x03, 0x50
        /*003a*/ 	.short	0x0000


	//----- nvinfo : EIATTR_MAXREG_COUNT
	.align		4
        /*003c*/ 	.byte	0x03, 0x1b
        /*003e*/ 	.short	0x00ff


	//----- nvinfo : EIATTR_MERCURY_ISA_VERSION
	.align		4
        /*0040*/ 	.byte	0x03, 0x5f
        /*0042*/ 	.short	0x0101


	//----- nvinfo : EIATTR_VRC_CTA_INIT_COUNT
	.align		4
        /*0044*/ 	.byte	0x02, 0x4a
	.zero		1
	.zero		1


	//----- nvinfo : EIATTR_EXIT_INSTR_OFFSETS
	.align		4
        /*0048*/ 	.byte	0x04, 0x1c
        /*004a*/ 	.short	(.L_15 - .L_14)


	//   ....[0]....
.L_14:
        /*004c*/ 	.word	0x000000d0


	//   ....[1]....
        /*0050*/ 	.word	0x00003b10


	//----- nvinfo : EIATTR_CRS_STACK_SIZE
	.align		4
.L_15:
        /*0054*/ 	.byte	0x04, 0x1e
        /*0056*/ 	.short	(.L_17 - .L_16)
.L_16:
        /*0058*/ 	.word	0x00000000


	//----- nvinfo : EIATTR_CBANK_PARAM_SIZE
	.align		4
.L_17:
        /*005c*/ 	.byte	0x03, 0x19
        /*005e*/ 	.short	0x0014


	//----- nvinfo : EIATTR_PARAM_CBANK
	.align		4
        /*0060*/ 	.byte	0x04, 0x0a
        /*0062*/ 	.short	(.L_19 - .L_18)
	.align		4
.L_18:
        /*0064*/ 	.word	index@(.nv.constant0._Z19game_of_life_kernelPKmPmi)
        /*0068*/ 	.short	0x0380
        /*006a*/ 	.short	0x0014


	//----- nvinfo : EIATTR_SW_WAR
	.align		4
.L_19:
        /*006c*/ 	.byte	0x04, 0x36
        /*006e*/ 	.short	(.L_21 - .L_20)
.L_20:
        /*0070*/ 	.word	0x00000008
.L_21:


//--------------------- .nv.callgraph             --------------------------
	.section	.nv.callgraph,"",@"SHT_CUDA_CALLGRAPH"
	.align	4
	.sectionentsize	8
	.align		4
        /*0000*/ 	.word	0x00000000
	.align		4
        /*0004*/ 	.word	0xffffffff
	.align		4
        /*0008*/ 	.word	0x00000000
	.align		4
        /*000c*/ 	.word	0xfffffffe
	.align		4
        /*0010*/ 	.word	0x00000000
	.align		4
        /*0014*/ 	.word	0xfffffffd
	.align		4
        /*0018*/ 	.word	0x00000000
	.align		4
        /*001c*/ 	.word	0xfffffffc


//--------------------- .text._Z19game_of_life_kernelPKmPmi --------------------------
	.section	.text._Z19game_of_life_kernelPKmPmi,"ax",@progbits
	.align	128
        .global         _Z19game_of_life_kernelPKmPmi
        .type           _Z19game_of_life_kernelPKmPmi,@function
        .size           _Z19game_of_life_kernelPKmPmi,(.L_x_3 - _Z19game_of_life_kernelPKmPmi)
        .other          _Z19game_of_life_kernelPKmPmi,@"STO_CUDA_ENTRY STV_DEFAULT"
_Z19game_of_life_kernelPKmPmi:
.text._Z19game_of_life_kernelPKmPmi:
[----:B------:R-:W-:Y:S01]  /*0000*/  LDC R1, c[0x0][0x37c] ;  /* 0x0000df00ff017b82 */ /* 0x000fe20000000800 */
[----:B------:R-:W0:Y:S07]  /*0010*/  S2R R5, SR_TID.X ;  /* 0x0000000000057919 */ /* 0x000e2e0000002100 */
[----:B------:R-:W1:Y:S01]  /*0020*/  LDC R0, c[0x0][0x364] ;  /* 0x0000d900ff007b82 */ /* 0x000e620000000800 */
[----:B------:R-:W1:Y:S07]  /*0030*/  S2R R3, SR_TID.Y ;  /* 0x0000000000037919 */ /* 0x000e6e0000002200 */
[----:B------:R-:W0:Y:S08]  /*0040*/  S2UR UR5, SR_CTAID.X ;  /* 0x00000000000579c3 */ /* 0x000e300000002500 */
[----:B------:R-:W0:Y:S08]  /*0050*/  LDC R4, c[0x0][0x360] ;  /* 0x0000d800ff047b82 */ /* 0x000e300000000800 */
[----:B------:R-:W2:Y:S08]  /*0060*/  LDC R9, c[0x0][0x390] ;  /* 0x0000e400ff097b82 */ /* 0x000eb00000000800 */
[----:B------:R-:W1:Y:S01]  /*0070*/  S2UR UR4, SR_CTAID.Y ;  /* 0x00000000000479c3 */ /* 0x000e620000002600 */
[----:B0-----:R-:W-:Y:S01]  /*0080*/  IMAD R4, R4, UR5, R5 ;  /* 0x0000000504047c24 */ /* 0x001fe2000f8e0205 */
[----:B--2---:R-:W-:-:S04]  /*0090*/  SHF.R.S32.HI R5, RZ, 0x6, R9 ;  /* 0x00000006ff057819 */ /* 0x004fc80000011409 */
[----:B------:R-:W-:Y:S01]  /*00a0*/  ISETP.GE.AND P0, PT, R4, R5, PT ;  /* 0x000000050400720c */ /* 0x000fe20003f06270 */
[----:B-1----:R-:W-:-:S05]  /*00b0*/  IMAD R0, R0, UR4, R3 ;  /* 0x0000000400007c24 */ /* 0x002fca000f8e0203 */
[----:B------:R-:W-:-:S13]  /*00c0*/  ISETP.GE.OR P0, PT, R0, R9, P0 ;  /* 0x000000090000720c */ /* 0x000fda0000706670 */
[----:B------:R-:W-:Y:S05]  /*00d0*/  @P0 EXIT ;  /* 0x000000000000094d */ /* 0x000fea0003800000 */
[----:B------:R-:W0:Y:S01]  /*00e0*/  LDC.64 R10, c[0x0][0x380] ;  /* 0x0000e000ff0a7b82 */ /* 0x000e220000000a00 */
[----:B------:R-:W1:Y:S01]  /*00f0*/  LDCU.64 UR6, c[0x0][0x380] ;  /* 0x00007000ff0677ac */ /* 0x000e620008000a00 */
[C---:B------:R-:W-:Y:S01]  /*0100*/  IMAD R2, R5.reuse, R0, RZ ;  /* 0x0000000005027224 */ /* 0x040fe200078e02ff */
[----:B------:R-:W-:Y:S01]  /*0110*/  ISETP.NE.AND P4, PT, R0, RZ, PT ;  /* 0x000000ff0000720c */ /* 0x000fe20003f85270 */
[----:B------:R-:W-:Y:S01]  /*0120*/  VIADD R3, R5, 0xffffffff ;  /* 0xffffffff05037836 */ /* 0x000fe20000000000 */
[----:B------:R-:W2:Y:S01]  /*0130*/  LDCU.64 UR4, c[0x0][0x358] ;  /* 0x00006b00ff0477ac */ /* 0x000ea20008000a00 */
[----:B------:R-:W-:Y:S01]  /*0140*/  IMAD.IADD R7, R2, 0x1, -R5 ;  /* 0x0000000102077824 */ /* 0x000fe200078e0a05 */
[----:B------:R-:W-:Y:S01]  /*0150*/  SHF.R.S32.HI R6, RZ, 0x1f, R4 ;  /* 0x0000001fff067819 */ /* 0x000fe20000011404 */
[----:B------:R-:W-:Y:S01]  /*0160*/  IMAD.MOV.U32 R23, RZ, RZ, RZ ;  /* 0x000000ffff177224 */ /* 0x000fe200078e00ff */
[C---:B------:R-:W-:Y:S01]  /*0170*/  ISETP.GE.AND P1, PT, R4.reuse, R3, PT ;  /* 0x000000030400720c */ /* 0x040fe20003f26270 */
[----:B------:R-:W-:Y:S01]  /*0180*/  IMAD.MOV.U32 R17, RZ, RZ, RZ ;  /* 0x000000ffff117224 */ /* 0x000fe200078e00ff */
[C---:B------:R-:W-:Y:S01]  /*0190*/  IADD3 R8, P2, PT, R4.reuse, R7, RZ ;  /* 0x0000000704087210 */ /* 0x040fe20007f5e0ff */
[----:B------:R-:W-:Y:S01]  /*01a0*/  IMAD.MOV.U32 R19, RZ, RZ, RZ ;  /* 0x000000ffff137224 */ /* 0x000fe200078e00ff */
[----:B------:R-:W-:Y:S01]  /*01b0*/  ISETP.GE.AND P0, PT, R4, 0x1, PT ;  /* 0x000000010400780c */ /* 0x000fe20003f06270 */
[----:B------:R-:W-:Y:S01]  /*01c0*/  IMAD.MOV.U32 R21, RZ, RZ, RZ ;  /* 0x000000ffff157224 */ /* 0x000fe200078e00ff */
[----:B------:R-:W-:-:S02]  /*01d0*/  ISETP.EQ.OR P3, PT, R0, RZ, P1 ;  /* 0x000000ff0000720c */ /* 0x000fc40000f62670 */
[----:B------:R-:W-:Y:S02]  /*01e0*/  LEA.HI.X.SX32 R7, R7, R6, 0x1, P2 ;  /* 0x0000000607077211 */ /* 0x000fe400010f0eff */
[----:B-1----:R-:W-:Y:S02]  /*01f0*/  LEA R14, P5, R8, UR6, 0x3 ;  /* 0x00000006080e7c11 */ /* 0x002fe4000f8a18ff */
[C---:B------:R-:W-:Y:S01]  /*0200*/  @P4 IADD3 R13, PT, PT, R4.reuse, R2, -R5 ;  /* 0x00000002040d4210 */ /* 0x040fe20007ffe805 */
[----:B------:R-:W-:Y:S01]  /*0210*/  IMAD.IADD R4, R4, 0x1, R2 ;  /* 0x0000000104047824 */ /* 0x000fe200078e0202 */
[----:B------:R-:W-:Y:S02]  /*0220*/  LEA.HI.X R15, R8, UR7, R7, 0x3, P5 ;  /* 0x00000007080f7c11 */ /* 0x000fe4000a8f1c07 */
[----:B------:R-:W-:Y:S02]  /*0230*/  CS2R R6, SRZ ;  /* 0x0000000000067805 */ /* 0x000fe4000001ff00 */
[----:B------:R-:W-:Y:S01]  /*0240*/  ISETP.EQ.OR P2, PT, R0, RZ, !P0 ;  /* 0x000000ff0000720c */ /* 0x000fe20004742670 */
[--C-:B0-----:R-:W-:Y:S01]  /*0250*/  @P4 IMAD.WIDE R12, R13, 0x8, R10.reuse ;  /* 0x000000080d0c4825 */ /* 0x101fe200078e020a */
[----:B--2---:R0:W5:Y:S03]  /*0260*/  @!P3 LDG.E R23, desc[UR4][R14.64+0x8] ;  /* 0x000008040e17b981 */ /* 0x004166000c1e1900 */
[----:B------:R-:W-:Y:S01]  /*0270*/  IMAD.WIDE R10, R4, 0x8, R10 ;  /* 0x00000008040a7825 */ /* 0x000fe200078e020a */
[----:B------:R0:W5:Y:S04]  /*0280*/  @P4 LDG.E.64 R6, desc[UR4][R12.64] ;  /* 0x000000040c064981 */ /* 0x000168000c1e1b00 */
[----:B------:R0:W5:Y:S04]  /*0290*/  @P0 LDG.E R17, desc[UR4][R10.64+-0x4] ;  /* 0xfffffc040a110981 */ /* 0x000168000c1e1900 */
[----:B------:R0:W5:Y:S04]  /*02a0*/  @!P1 LDG.E R19, desc[UR4][R10.64+0x8] ;  /* 0x000008040a139981 */ /* 0x000168000c1e1900 */
[----:B------:R0:W5:Y:S01]  /*02b0*/  LDG.E.64 R2, desc[UR4][R10.64] ;  /* 0x000000040a027981 */ /* 0x000162000c1e1b00 */
[----:B------:R-:W-:-:S03]  /*02c0*/  VIADD R9, R9, 0xffffffff ;  /* 0xffffffff09097836 */ /* 0x000fc60000000000 */
[----:B------:R0:W5:Y:S02]  /*02d0*/  @!P2 LDG.E R21, desc[UR4][R14.64+-0x4] ;  /* 0xfffffc040e15a981 */ /* 0x000164000c1e1900 */
[----:B------:R-:W-:Y:S01]  /*02e0*/  ISETP.GE.U32.AND P2, PT, R0, R9, PT ;  /* 0x000000090000720c */ /* 0x000fe20003f46070 */
[----:B------:R-:W-:Y:S01]  /*02f0*/  BSSY.RECONVERGENT B0, `(.L_x_0) ;  /* 0x0000009000007945 */ /* 0x000fe20003800200 */
[----:B------:R-:W-:Y:S01]  /*0300*/  IMAD.MOV.U32 R25, RZ, RZ, RZ ;  /* 0x000000ffff197224 */ /* 0x000fe200078e00ff */
[----:B------:R-:W-:Y:S01]  /*0310*/  CS2R R8, SRZ ;  /* 0x0000000000087805 */ /* 0x000fe2000001ff00 */
[----:B------:R-:W-:-:S09]  /*0320*/  IMAD.MOV.U32 R27, RZ, RZ, RZ ;  /* 0x000000ffff1b7224 */ /* 0x000fd200078e00ff */
[----:B0-----:R-:W-:Y:S05]  /*0330*/  @P2 BRA `(.L_x_1) ;  /* 0x0000000000102947 */ /* 0x001fea0003800000 */
[----:B------:R-:W-:-:S05]  /*0340*/  IMAD.WIDE R10, R5, 0x8, R10 ;  /* 0x00000008050a7825 */ /* 0x000fca00078e020a */
[----:B------:R0:W5:Y:S04]  /*0350*/  @P0 LDG.E R25, desc[UR4][R10.64+-0x4] ;  /* 0xfffffc040a190981 */ /* 0x000168000c1e1900 */
[----:B------:R0:W5:Y:S04]  /*0360*/  @!P1 LDG.E R27, desc[UR4][R10.64+0x8] ;  /* 0x000008040a1b9981 */ /* 0x000168000c1e1900 */
[----:B------:R0:W5:Y:S02]  /*0370*/  LDG.E.64 R8, desc[UR4][R10.64] ;  /* 0x000000040a087981 */ /* 0x000164000c1e1b00 */
.L_x_1:
[----:B------:R-:W-:Y:S05]  /*0380*/  BSYNC.RECONVERGENT B0 ;  /* 0x0000000000007941 */ /* 0x000fea0003800200 */
.L_x_0:
[C---:B-----5:R-:W-:Y:S02]  /*0390*/  SHF.L.W.U32.HI R5, R6.reuse, 0x1, R7 ;  /* 0x0000000106057819 */ /* 0x060fe40000010e07 */
[----:B------:R-:W-:Y:S02]  /*03a0*/  SHF.L.W.U32.HI R23, R7, 0x1f, R23 ;  /* 0x0000001f07177819 */ /* 0x000fe40000010e17 */
[----:B------:R-:W-:Y:S02]  /*03b0*/  SHF.L.W.U32.HI R0, R6, 0x1f, R7 ;  /* 0x0000001f06007819 */ /* 0x000fe40000010e07 */
[----:B------:R-:W-:Y:S02]  /*03c0*/  SHF.L.W.U32.HI R21, R21, 0x1, R6 ;  /* 0x0000000115157819 */ /* 0x000fe40000010e06 */
[----:B0-----:R-:W-:Y:S02]  /*03d0*/  SHF.L.W.U32.HI R10, R2, 0x1, R3 ;  /* 0x00000001020a7819 */ /* 0x001fe40000010e03 */
[----:B------:R-:W-:-:S02]  /*03e0*/  LOP3.LUT R11, R23, R5, R7, 0x96, !PT ;  /* 0x00000005170b7212 */ /* 0x000fc400078e9607 */
[----:B------:R-:W-:Y:S02]  /*03f0*/  SHF.L.W.U32.HI R17, R17, 0x1, R2 ;  /* 0x0000000111117819 */ /* 0x000fe40000010e02 */
[----:B------:R-:W-:Y:S02]  /*0400*/  SHF.L.W.U32.HI R12, R2, 0x1f, R3 ;  /* 0x0000001f020c7819 */ /* 0x000fe40000010e03 */
[----:B------:R-:W-:Y:S02]  /*0410*/  LOP3.LUT R22, R0, R21, R6, 0x96, !PT ;  /* 0x0000001500167212 */ /* 0x000fe400078e9606 */
[----:B------:R-:W-:Y:S02]  /*0420*/  LOP3.LUT R26, R21, R6, R0, 0xe8, !PT ;  /* 0x00000006151a7212 */ /* 0x000fe400078ee800 */
[----:B------:R-:W-:Y:S02]  /*0430*/  LOP3.LUT R18, R11, R10, RZ, 0xc0, !PT ;  /* 0x0000000a0b127212 */ /* 0x000fe400078ec0ff */
[----:B------:R-:W-:-:S02]  /*0440*/  SHF.L.W.U32.HI R19, R3, 0x1f, R19 ;  /* 0x0000001f03137819 */ /* 0x000fc40000010e13 */
[CCC-:B------:R-:W-:Y:S02]  /*0450*/  LOP3.LUT R0, R12.reuse, R22.reuse, R17.reuse, 0x96, !PT ;  /* 0x000000160c007212 */ /* 0x1c0fe400078e9611 */
[-C--:B------:R-:W-:Y:S02]  /*0460*/  LOP3.LUT R13, R12, R22.reuse, R17, 0x60, !PT ;  /* 0x000000160c0d7212 */ /* 0x080fe400078e6011 */
[----:B------:R-:W-:Y:S02]  /*0470*/  LOP3.LUT R16, R22, R17, RZ, 0xc0, !PT ;  /* 0x0000001116107212 */ /* 0x000fe400078ec0ff */
[----:B------:R-:W-:Y:S02]  /*0480*/  LOP3.LUT R23, R5, R7, R23, 0xe8, !PT ;  /* 0x0000000705177212 */ /* 0x000fe400078ee817 */
[----:B------:R-:W-:Y:S02]  /*0490*/  LOP3.LUT R22, R26, R22, R17, 0x78, !PT ;  /* 0x000000161a167212 */ /* 0x000fe400078e7811 */
[----:B------:R-:W-:-:S02]  /*04a0*/  SHF.L.W.U32.HI R25, R25, 0x1, R8 ;  /* 0x0000000119197819 */ /* 0x000fc40000010e08 */
[----:B------:R-:W-:Y:S02]  /*04b0*/  LOP3.LUT R18, R18, R5, R7, 0x80, !PT ;  /* 0x0000000512127212 */ /* 0x000fe400078e8007 */
[CCC-:B------:R-:W-:Y:S02]  /*04c0*/  LOP3.LUT R12, R19.reuse, R11.reuse, R10.reuse, 0x96, !PT ;  /* 0x0000000b130c7212 */ /* 0x1c0fe400078e960a */
[----:B------:R-:W-:Y:S02]  /*04d0*/  SHF.L.W.U32.HI R5, R8, 0x1, R9 ;  /* 0x0000000108057819 */ /* 0x000fe40000010e09 */
[-CC-:B------:R-:W-:Y:S02]  /*04e0*/  LOP3.LUT R19, R19, R11.reuse, R10.reuse, 0x60, !PT ;  /* 0x0000000b13137212 */ /* 0x180fe400078e600a */
[----:B------:R-:W-:Y:S02]  /*04f0*/  LOP3.LUT R24, R23, R11, R10, 0x78, !PT ;  /* 0x0000000b17187212 */ /* 0x000fe400078e780a */
[----:B------:R-:W-:-:S02]  /*0500*/  LOP3.LUT R16, R16, R21, R6, 0x80, !PT ;  /* 0x0000001510107212 */ /* 0x000fc400078e8006 */
[----:B------:R-:W-:Y:S02]  /*0510*/  LOP3.LUT R15, R25, R0, RZ, 0xc0, !PT ;  /* 0x00000000190f7212 */ /* 0x000fe400078ec0ff */
[-CC-:B------:R-:W-:Y:S02]  /*0520*/  LOP3.LUT R6, R22, R25.reuse, R0.reuse, 0x80, !PT ;  /* 0x0000001916067212 */ /* 0x180fe400078e8000 */
[CCC-:B------:R-:W-:Y:S02]  /*0530*/  LOP3.LUT R10, R8.reuse, R25.reuse, R0.reuse, 0x96, !PT ;  /* 0x00000019080a7212 */ /* 0x1c0fe400078e9600 */
[C---:B------:R-:W-:Y:S02]  /*0540*/  LOP3.LUT R0, R8.reuse, R25, R0, 0x60, !PT ;  /* 0x0000001908007212 */ /* 0x040fe400078e6000 */
[----:B------:R-:W-:Y:S02]  /*0550*/  SHF.L.W.U32.HI R27, R9, 0x1f, R27 ;  /* 0x0000001f091b7819 */ /* 0x000fe40000010e1b */
[----:B------:R-:W-:-:S02]  /*0560*/  SHF.L.W.U32.HI R25, R8, 0x1f, R9 ;  /* 0x0000001f08197819 */ /* 0x000fc40000010e09 */
[CCC-:B------:R-:W-:Y:S02]  /*0570*/  LOP3.LUT R14, R9.reuse, R5.reuse, R12.reuse, 0x96, !PT ;  /* 0x00000005090e7212 */ /* 0x1c0fe400078e960c */
[-CC-:B------:R-:W-:Y:S02]  /*0580*/  LOP3.LUT R9, R9, R5.reuse, R12.reuse, 0x60, !PT ;  /* 0x0000000509097212 */ /* 0x180fe400078e600c */
[----:B------:R-:W-:Y:S02]  /*0590*/  LOP3.LUT R20, R5, R12, RZ, 0xc0, !PT ;  /* 0x0000000c05147212 */ /* 0x000fe400078ec0ff */
[----:B------:R-:W-:Y:S02]  /*05a0*/  LOP3.LUT R8, R24, R5, R12, 0x80, !PT ;  /* 0x0000000518087212 */ /* 0x000fe400078e800c */
[CCC-:B------:R-:W-:Y:S02]  /*05b0*/  LOP3.LUT R12, R16.reuse, R13.reuse, R26.reuse, 0x78, !PT ;  /* 0x0000000d100c7212 */ /* 0x1c0fe400078e781a */
[----:B------:R-:W-:-:S02]  /*05c0*/  LOP3.LUT R11, R16, R13, R26, 0x80, !PT ;  /* 0x0000000d100b7212 */ /* 0x000fc400078e801a */
[-CC-:B------:R-:W-:Y:S02]  /*05d0*/  LOP3.LUT R15, R15, R22.reuse, R13.reuse, 0x96, !PT ;  /* 0x000000160f0f7212 */ /* 0x180fe400078e960d */
[----:B------:R-:W-:Y:S02]  /*05e0*/  LOP3.LUT R5, R0, R22, R13, 0x60, !PT ;  /* 0x0000001600057212 */ /* 0x000fe400078e600d */
[CCC-:B------:R-:W-:Y:S02]  /*05f0*/  LOP3.LUT R17, R18.reuse, R19.reuse, R23.reuse, 0x78, !PT ;  /* 0x0000001312117212 */ /* 0x1c0fe400078e7817 */
[----:B------:R-:W-:Y:S02]  /*0600*/  LOP3.LUT R13, R18, R19, R23, 0x80, !PT ;  /* 0x00000013120d7212 */ /* 0x000fe400078e8017 */
[----:B------:R-:W-:Y:S02]  /*0610*/  LOP3.LUT R7, R9, R24, R19, 0x60, !PT ;  /* 0x0000001809077212 */ /* 0x000fe400078e6013 */
[----:B------:R-:W-:-:S02]  /*0620*/  LOP3.LUT R16, R11, R6, R12, 0x78, !PT ;  /* 0x000000060b107212 */ /* 0x000fc400078e780c */
[----:B------:R-:W-:Y:S02]  /*0630*/  LOP3.LUT R18, R13, R8, R17, 0x78, !PT ;  /* 0x000000080d127212 */ /* 0x000fe400078e7811 */
[----:B------:R-:W-:Y:S02]  /*0640*/  LOP3.LUT R0, R15, R0, RZ, 0x3c, !PT ;  /* 0x000000000f007212 */ /* 0x000fe400078e3cff */
[----:B------:R-:W-:Y:S02]  /*0650*/  LOP3.LUT R20, R20, R24, R19, 0x96, !PT ;  /* 0x0000001814147212 */ /* 0x000fe400078e9613 */
[--C-:B------:R-:W-:Y:S02]  /*0660*/  LOP3.LUT R11, R5, R6, R12.reuse, 0x96, !PT ;  /* 0x00000006050b7212 */ /* 0x100fe400078e960c */
[----:B------:R-:W-:Y:S02]  /*0670*/  LOP3.LUT R13, R7, R8, R17, 0x96, !PT ;  /* 0x00000008070d7212 */ /* 0x000fe400078e9611 */
[----:B------:R-:W-:-:S02]  /*0680*/  LOP3.LUT R5, R5, R6, R12, 0x60, !PT ;  /* 0x0000000605057212 */ /* 0x000fc400078e600c */
[----:B------:R-:W-:Y:S02]  /*0690*/  LOP3.LUT R7, R7, R8, R17, 0x60, !PT ;  /* 0x0000000807077212 */ /* 0x000fe400078e6011 */
[C---:B------:R-:W-:Y:S02]  /*06a0*/  LOP3.LUT R8, R10.reuse, R25, RZ, 0x3c, !PT ;  /* 0x000000190a087212 */ /* 0x040fe400078e3cff */
[--C-:B------:R-:W-:Y:S02]  /*06b0*/  LOP3.LUT R29, R10, 0x1, R25.reuse, 0x48, !PT ;  /* 0x000000010a1d7812 */ /* 0x100fe400078e4819 */
[-CC-:B------:R-:W-:Y:S02]  /*06c0*/  LOP3.LUT R6, R15, R10.reuse, R25.reuse, 0x80, !PT ;  /* 0x0000000a0f067212 */ /* 0x180fe400078e8019 */
[----:B------:R-:W-:Y:S02]  /*06d0*/  LOP3.LUT R25, R0, R10, R25, 0x78, !PT ;  /* 0x0000000a00197212 */ /* 0x000fe400078e7819 */
[----:B------:R-:W-:-:S02]  /*06e0*/  LOP3.LUT R0, R20, R9, RZ, 0x3c, !PT ;  /* 0x0000000914007212 */ /* 0x000fc400078e3cff */
[C---:B------:R-:W-:Y:S02]  /*06f0*/  LOP3.LUT R12, R14.reuse, R27, RZ, 0x3c, !PT ;  /* 0x0000001b0e0c7212 */ /* 0x040fe400078e3cff */
[--C-:B------:R-:W-:Y:S02]  /*0700*/  LOP3.LUT R38, R14, 0x1, R27.reuse, 0x48, !PT ;  /* 0x000000010e267812 */ /* 0x100fe400078e481b */
[-CC-:B------:R-:W-:Y:S02]  /*0710*/  LOP3.LUT R10, R20, R14.reuse, R27.reuse, 0x80, !PT ;  /* 0x0000000e140a7212 */ /* 0x180fe400078e801b */
[----:B------:R-:W-:Y:S02]  /*0720*/  LOP3.LUT R0, R0, R14, R27, 0x78, !PT ;  /* 0x0000000e00007212 */ /* 0x000fe400078e781b */
[----:B------:R-:W-:Y:S02]  /*0730*/  LOP3.LUT R27, R16, R5, RZ, 0x3c, !PT ;  /* 0x00000005101b7212 */ /* 0x000fe400078e3cff */
[----:B------:R-:W-:-:S02]  /*0740*/  LOP3.LUT R9, R11, R6, RZ, 0x3c, !PT ;  /* 0x000000060b097212 */ /* 0x000fc400078e3cff */
[----:B------:R-:W-:Y:S02]  /*0750*/  LOP3.LUT R7, R18, R7, RZ, 0x3c, !PT ;  /* 0x0000000712077212 */ /* 0x000fe400078e3cff */
[----:B------:R-:W-:Y:S02]  /*0760*/  LOP3.LUT R5, R11, 0x4, R6, 0x48, !PT ;  /* 0x000000040b057812 */ /* 0x000fe400078e4806 */
[----:B------:R-:W-:Y:S02]  /*0770*/  SHF.R.U32.HI R28, RZ, 0x2, R8 ;  /* 0x00000002ff1c7819 */ /* 0x000fe40000011608 */
[----:B------:R-:W-:Y:S01]  /*0780*/  LOP3.LUT R27, R27, R11, R6, 0x78, !PT ;  /* 0x0000000b1b1b7212 */ /* 0x000fe200078e7806 */
[----:B------:R-:W-:Y:S01]  /*0790*/  IMAD.SHL.U32 R6, R9, 0x4, RZ ;  /* 0x0000000409067824 */ /* 0x000fe200078e00ff */
[C---:B------:R-:W-:Y:S02]  /*07a0*/  LOP3.LUT R14, R13.reuse, R10, RZ, 0x3c, !PT ;  /* 0x0000000a0d0e7212 */ /* 0x040fe400078e3cff */
[----:B------:R-:W-:-:S02]  /*07b0*/  LOP3.LUT R15, R13, 0x4, R10, 0x48, !PT ;  /* 0x000000040d0f7812 */ /* 0x000fc400078e480a */
[----:B------:R-:W-:Y:S02]  /*07c0*/  SHF.R.U32.HI R16, RZ, 0x2, R12 ;  /* 0x00000002ff107819 */ /* 0x000fe4000001160c */
[----:B------:R-:W-:Y:S02]  /*07d0*/  LOP3.LUT R10, R7, R13, R10, 0x78, !PT ;  /* 0x0000000d070a7212 */ /* 0x000fe400078e780a */
[----:B------:R-:W-:Y:S01]  /*07e0*/  LOP3.LUT R28, R5, 0x1, R28, 0xf8, !PT ;  /* 0x00000001051c7812 */ /* 0x000fe200078ef81c */
[----:B------:R-:W-:Y:S01]  /*07f0*/  IMAD.SHL.U32 R5, R9, 0x2, RZ ;  /* 0x0000000209057824 */ /* 0x000fe200078e00ff */
[--C-:B------:R-:W-:Y:S02]  /*0800*/  SHF.R.U32.HI R7, RZ, 0x1, R9.reuse ;  /* 0x00000001ff077819 */ /* 0x100fe40000011609 */
[----:B------:R-:W-:Y:S02]  /*0810*/  SHF.R.U32.HI R13, RZ, 0x2, R9 ;  /* 0x00000002ff0d7819 */ /* 0x000fe40000011609 */
[----:B------:R-:W-:-:S02]  /*0820*/  LOP3.LUT R15, R15, 0x1, R16, 0xf8, !PT ;  /* 0x000000010f0f7812 */ /* 0x000fc400078ef810 */
[----:B------:R-:W-:Y:S02]  /*0830*/  LOP3.LUT R29, R29, 0x4, R6, 0xf8, !PT ;  /* 0x000000041d1d7812 */ /* 0x000fe400078ef806 */
[--C-:B------:R-:W-:Y:S02]  /*0840*/  SHF.R.U32.HI R16, RZ, 0x3, R8.reuse ;  /* 0x00000003ff107819 */ /* 0x100fe40000011608 */
[----:B------:R-:W-:Y:S02]  /*0850*/  LOP3.LUT R7, R7, 0x4, RZ, 0xc0, !PT ;  /* 0x0000000407077812 */ /* 0x000fe400078ec0ff */
[----:B------:R-:W-:Y:S02]  /*0860*/  SHF.R.U32.HI R11, RZ, 0x4, R8 ;  /* 0x00000004ff0b7819 */ /* 0x000fe40000011608 */
[----:B------:R-:W-:Y:S02]  /*0870*/  LOP3.LUT R6, R5, 0x4, RZ, 0xc0, !PT ;  /* 0x0000000405067812 */ /* 0x000fe400078ec0ff */
[----:B------:R-:W-:-:S02]  /*0880*/  LOP3.LUT R18, R13, 0x4, RZ, 0xc0, !PT ;  /* 0x000000040d127812 */ /* 0x000fc400078ec0ff */
[----:B------:R-:W-:Y:S02]  /*0890*/  SHF.R.U64 R17, R9, 0x1e, R14 ;  /* 0x0000001e09117819 */ /* 0x000fe4000000120e */
[----:B------:R-:W-:Y:S02]  /*08a0*/  SHF.R.U32.HI R5, RZ, 0x3, R9 ;  /* 0x00000003ff057819 */ /* 0x000fe40000011609 */
[----:B------:R-:W-:Y:S02]  /*08b0*/  LOP3.LUT R16, R7, 0x1, R16, 0xf8, !PT ;  /* 0x0000000107107812 */ /* 0x000fe400078ef810 */
[----:B------:R-:W-:Y:S02]  /*08c0*/  SHF.R.U32.HI R21, RZ, 0x1, R8 ;  /* 0x00000001ff157819 */ /* 0x000fe40000011608 */
[----:B------:R-:W-:Y:S02]  /*08d0*/  LOP3.LUT R7, R18, 0x1, R11, 0xf8, !PT ;  /* 0x0000000112077812 */ /* 0x000fe400078ef80b */
[----:B------:R-:W-:-:S02]  /*08e0*/  LOP3.LUT R38, R38, 0x4, R17, 0xf8, !PT ;  /* 0x0000000426267812 */ /* 0x000fc400078ef811 */
[----:B------:R-:W-:Y:S02]  /*08f0*/  SHF.R.U32.HI R18, RZ, 0x5, R8 ;  /* 0x00000005ff127819 */ /* 0x000fe40000011608 */
[--C-:B------:R-:W-:Y:S02]  /*0900*/  SHF.R.U32.HI R11, RZ, 0x4, R9.reuse ;  /* 0x00000004ff0b7819 */ /* 0x100fe40000011609 */
[----:B------:R-:W-:Y:S02]  /*0910*/  LOP3.LUT R5, R5, 0x4, RZ, 0xc0, !PT ;  /* 0x0000000405057812 */ /* 0x000fe400078ec0ff */
[--C-:B------:R-:W-:Y:S02]  /*0920*/  SHF.R.U32.HI R13, RZ, 0x5, R9.reuse ;  /* 0x00000005ff0d7819 */ /* 0x100fe40000011609 */
[----:B------:R-:W-:Y:S02]  /*0930*/  SHF.R.U32.HI R17, RZ, 0x6, R9 ;  /* 0x00000006ff117819 */ /* 0x000fe40000011609 */
[----:B------:R-:W-:-:S02]  /*0940*/  LOP3.LUT R21, R6, 0x1, R21, 0xf8, !PT ;  /* 0x0000000106157812 */ /* 0x000fc400078ef815 */
[----:B------:R-:W-:Y:S02]  /*0950*/  SHF.R.U32.HI R6, RZ, 0x6, R8 ;  /* 0x00000006ff067819 */ /* 0x000fe40000011608 */
[----:B------:R-:W-:Y:S02]  /*0960*/  LOP3.LUT R11, R11, 0x4, RZ, 0xc0, !PT ;  /* 0x000000040b0b7812 */ /* 0x000fe400078ec0ff */
[----:B------:R-:W-:Y:S02]  /*0970*/  LOP3.LUT R18, R5, 0x1, R18, 0xf8, !PT ;  /* 0x0000000105127812 */ /* 0x000fe400078ef812 */
[----:B------:R-:W-:Y:S02]  /*0980*/  SHF.R.U32.HI R36, RZ, 0x7, R8 ;  /* 0x00000007ff247819 */ /* 0x000fe40000011608 */
[----:B------:R-:W-:Y:S02]  /*0990*/  LOP3.LUT R13, R13, 0x4, RZ, 0xc0, !PT ;  /* 0x000000040d0d7812 */ /* 0x000fe400078ec0ff */
[----:B------:R-:W-:-:S02]  /*09a0*/  LOP3.LUT R20, R17, 0x4, RZ, 0xc0, !PT ;  /* 0x0000000411147812 */ /* 0x000fc400078ec0ff */
[--C-:B------:R-:W-:Y:S02]  /*09b0*/  SHF.R.U32.HI R5, RZ, 0x7, R9.reuse ;  /* 0x00000007ff057819 */ /* 0x100fe40000011609 */
[----:B------:R-:W-:Y:S02]  /*09c0*/  SHF.R.U32.HI R17, RZ, 0xa, R9 ;  /* 0x0000000aff117819 */ /* 0x000fe40000011609 */
[----:B------:R-:W-:Y:S02]  /*09d0*/  SHF.R.U32.HI R39, RZ, 0x8, R8 ;  /* 0x00000008ff277819 */ /* 0x000fe40000011608 */
[----:B------:R-:W-:Y:S02]  /*09e0*/  LOP3.LUT R6, R11, 0x1, R6, 0xf8, !PT ;  /* 0x000000010b067812 */ /* 0x000fe400078ef806 */
[----:B------:R-:W-:Y:S02]  /*09f0*/  LOP3.LUT R36, R13, 0x1, R36, 0xf8, !PT ;  /* 0x000000010d247812 */ /* 0x000fe400078ef824 */
[----:B------:R-:W-:-:S02]  /*0a00*/  SHF.R.U32.HI R42, RZ, 0x9, R8 ;  /* 0x00000009ff2a7819 */ /* 0x000fc40000011608 */
[--C-:B------:R-:W-:Y:S02]  /*0a10*/  SHF.R.U32.HI R11, RZ, 0x8, R9.reuse ;  /* 0x00000008ff0b7819 */ /* 0x100fe40000011609 */
[----:B------:R-:W-:Y:S02]  /*0a20*/  LOP3.LUT R5, R5, 0x4, RZ, 0xc0, !PT ;  /* 0x0000000405057812 */ /* 0x000fe400078ec0ff */
[----:B------:R-:W-:Y:S02]  /*0a30*/  SHF.R.U32.HI R32, RZ, 0xc, R8 ;  /* 0x0000000cff207819 */ /* 0x000fe40000011608 */
[----:B------:R-:W-:Y:S02]  /*0a40*/  SHF.R.U32.HI R13, RZ, 0x9, R9 ;  /* 0x00000009ff0d7819 */ /* 0x000fe40000011609 */
[----:B------:R-:W-:Y:S02]  /*0a50*/  LOP3.LUT R17, R17, 0x4, RZ, 0xc0, !PT ;  /* 0x0000000411117812 */ /* 0x000fe400078ec0ff */
[----:B------:R-:W-:-:S02]  /*0a60*/  LOP3.LUT R39, R20, 0x1, R39, 0xf8, !PT ;  /* 0x0000000114277812 */ /* 0x000fc400078ef827 */
[----:B------:R-:W-:Y:S02]  /*0a70*/  LOP3.LUT R20, R11, 0x4, RZ, 0xc0, !PT ;  /* 0x000000040b147812 */ /* 0x000fe400078ec0ff */
[----:B------:R-:W-:Y:S02]  /*0a80*/  LOP3.LUT R42, R5, 0x1, R42, 0xf8, !PT ;  /* 0x00000001052a7812 */ /* 0x000fe400078ef82a */
[----:B------:R-:W-:Y:S02]  /*0a90*/  SHF.R.U32.HI R31, RZ, 0xa, R8 ;  /* 0x0000000aff1f7819 */ /* 0x000fe40000011608 */
[----:B------:R-:W-:Y:S02]  /*0aa0*/  LOP3.LUT R22, R13, 0x4, RZ, 0xc0, !PT ;  /* 0x000000040d167812 */ /* 0x000fe400078ec0ff */
[----:B------:R-:W-:Y:S02]  /*0ab0*/  LOP3.LUT R32, R17, 0x1, R32, 0xf8, !PT ;  /* 0x0000000111207812 */ /* 0x000fe400078ef820 */
[----:B------:R-:W-:-:S02]  /*0ac0*/  SHF.R.U32.HI R5, RZ, 0xb, R9 ;  /* 0x0000000bff057819 */ /* 0x000fc40000011609 */
[--C-:B------:R-:W-:Y:S02]  /*0ad0*/  SHF.R.U32.HI R11, RZ, 0xc, R9.reuse ;  /* 0x0000000cff0b7819 */ /* 0x100fe40000011609 */
[--C-:B------:R-:W-:Y:S02]  /*0ae0*/  SHF.R.U32.HI R13, RZ, 0xd, R9.reuse ;  /* 0x0000000dff0d7819 */ /* 0x100fe40000011609 */
[----:B------:R-:W-:Y:S02]  /*0af0*/  SHF.R.U32.HI R17, RZ, 0xe, R9 ;  /* 0x0000000eff117819 */ /* 0x000fe40000011609 */
[----:B------:R-:W-:Y:S02]  /*0b00*/  LOP3.LUT R31, R20, 0x1, R31, 0xf8, !PT ;  /* 0x00000001141f7812 */ /* 0x000fe400078ef81f */
[--C-:B------:R-:W-:Y:S02]  /*0b10*/  SHF.R.U32.HI R30, RZ, 0xd, R8.reuse ;  /* 0x0000000dff1e7819 */ /* 0x100fe40000011608 */
[----:B------:R-:W-:-:S02]  /*0b20*/  SHF.R.U32.HI R46, RZ, 0xe, R8 ;  /* 0x0000000eff2e7819 */ /* 0x000fc40000011608 */
[----:B------:R-:W-:Y:S02]  /*0b30*/  LOP3.LUT R5, R5, 0x4, RZ, 0xc0, !PT ;  /* 0x0000000405057812 */ /* 0x000fe400078ec0ff */
[----:B------:R-:W-:Y:S02]  /*0b40*/  LOP3.LUT R11, R11, 0x4, RZ, 0xc0, !PT ;  /* 0x000000040b0b7812 */ /* 0x000fe400078ec0ff */
[----:B------:R-:W-:Y:S02]  /*0b50*/  SHF.R.U32.HI R44, RZ, 0x10, R8 ;  /* 0x00000010ff2c7819 */ /* 0x000fe40000011608 */
[----:B------:R-:W-:Y:S02]  /*0b60*/  LOP3.LUT R20, R13, 0x4, RZ, 0xc0, !PT ;  /* 0x000000040d147812 */ /* 0x000fe400078ec0ff */
[----:B------:R-:W-:Y:S02]  /*0b70*/  LOP3.LUT R17, R17, 0x4, RZ, 0xc0, !PT ;  /* 0x0000000411117812 */ /* 0x000fe400078ec0ff */
[----:B------:R-:W-:-:S02]  /*0b80*/  SHF.R.U32.HI R13, RZ, 0x11, R9 ;  /* 0x00000011ff0d7819 */ /* 0x000fc40000011609 */
[--C-:B------:R-:W-:Y:S02]  /*0b90*/  SHF.R.U32.HI R33, RZ, 0xb, R8.reuse ;  /* 0x0000000bff217819 */ /* 0x100fe40000011608 */
[----:B------:R-:W-:Y:S02]  /*0ba0*/  SHF.R.U32.HI R45, RZ, 0xf, R8 ;  /* 0x0000000fff2d7819 */ /* 0x000fe40000011608 */
[----:B------:R-:W-:Y:S02]  /*0bb0*/  LOP3.LUT R30, R5, 0x1, R30, 0xf8, !PT ;  /* 0x00000001051e7812 */ /* 0x000fe400078ef81e */
[----:B------:R-:W-:Y:S02]  /*0bc0*/  LOP3.LUT R46, R11, 0x1, R46, 0xf8, !PT ;  /* 0x000000010b2e7812 */ /* 0x000fe400078ef82e */
[----:B------:R-:W-:Y:S02]  /*0bd0*/  LOP3.LUT R44, R17, 0x1, R44, 0xf8, !PT ;  /* 0x00000001112c7812 */ /* 0x000fe400078ef82c */
[----:B------:R-:W-:-:S02]  /*0be0*/  SHF.R.U32.HI R5, RZ, 0xf, R9 ;  /* 0x0000000fff057819 */ /* 0x000fc40000011609 */
[--C-:B------:R-:W-:Y:S02]  /*0bf0*/  SHF.R.U32.HI R11, RZ, 0x10, R9.reuse ;  /* 0x00000010ff0b7819 */ /* 0x100fe40000011609 */
[----:B------:R-:W-:Y:S02]  /*0c00*/  SHF.R.U32.HI R26, RZ, 0x13, R8 ;  /* 0x00000013ff1a7819 */ /* 0x000fe40000011608 */
[----:B------:R-:W-:Y:S02]  /*0c10*/  SHF.R.U32.HI R17, RZ, 0x12, R9 ;  /* 0x00000012ff117819 */ /* 0x000fe40000011609 */
[----:B------:R-:W-:Y:S02]  /*0c20*/  LOP3.LUT R13, R13, 0x4, RZ, 0xc0, !PT ;  /* 0x000000040d0d7812 */ /* 0x000fe400078ec0ff */
[----:B------:R-:W-:Y:S02]  /*0c30*/  LOP3.LUT R33, R22, 0x1, R33, 0xf8, !PT ;  /* 0x0000000116217812 */ /* 0x000fe400078ef821 */
[----:B------:R-:W-:-:S02]  /*0c40*/  LOP3.LUT R45, R20, 0x1, R45, 0xf8, !PT ;  /* 0x00000001142d7812 */ /* 0x000fc400078ef82d */
[--C-:B------:R-:W-:Y:S02]  /*0c50*/  SHF.R.U32.HI R23, RZ, 0x12, R8.reuse ;  /* 0x00000012ff177819 */ /* 0x100fe40000011608 */
[----:B------:R-:W-:Y:S02]  /*0c60*/  LOP3.LUT R20, R5, 0x4, RZ, 0xc0, !PT ;  /* 0x0000000405147812 */ /* 0x000fe400078ec0ff */
[----:B------:R-:W-:Y:S02]  /*0c70*/  LOP3.LUT R22, R11, 0x4, RZ, 0xc0, !PT ;  /* 0x000000040b167812 */ /* 0x000fe400078ec0ff */
[--C-:B------:R-:W-:Y:S02]  /*0c80*/  SHF.R.U32.HI R43, RZ, 0x11, R8.reuse ;  /* 0x00000011ff2b7819 */ /* 0x100fe40000011608 */
[----:B------:R-:W-:Y:S02]  /*0c90*/  SHF.R.U32.HI R24, RZ, 0x14, R8 ;  /* 0x00000014ff187819 */ /* 0x000fe40000011608 */
[----:B------:R-:W-:-:S02]  /*0ca0*/  LOP3.LUT R17, R17, 0x4, RZ, 0xc0, !PT ;  /* 0x0000000411117812 */ /* 0x000fc400078ec0ff */
[----:B------:R-:W-:Y:S02]  /*0cb0*/  LOP3.LUT R26, R13, 0x1, R26, 0xf8, !PT ;  /* 0x000000010d1a7812 */ /* 0x000fe400078ef81a */
[--C-:B------:R-:W-:Y:S02]  /*0cc0*/  SHF.R.U32.HI R5, RZ, 0x13, R9.reuse ;  /* 0x00000013ff057819 */ /* 0x100fe40000011609 */
[--C-:B------:R-:W-:Y:S02]  /*0cd0*/  SHF.R.U32.HI R13, RZ, 0x14, R9.reuse ;  /* 0x00000014ff0d7819 */ /* 0x100fe40000011609 */
[----:B------:R-:W-:Y:S02]  /*0ce0*/  SHF.R.U32.HI R19, RZ, 0x15, R9 ;  /* 0x00000015ff137819 */ /* 0x000fe40000011609 */
[----:B------:R-:W-:Y:S02]  /*0cf0*/  LOP3.LUT R23, R22, 0x1, R23, 0xf8, !PT ;  /* 0x0000000116177812 */ /* 0x000fe400078ef817 */
[----:B------:R-:W-:-:S02]  /*0d00*/  LOP3.LUT R43, R20, 0x1, R43, 0xf8, !PT ;  /* 0x00000001142b7812 */ /* 0x000fc400078ef82b */
[----:B------:R-:W-:Y:S02]  /*0d10*/  LOP3.LUT R24, R17, 0x1, R24, 0xf8, !PT ;  /* 0x0000000111187812 */ /* 0x000fe400078ef818 */
[--C-:B------:R-:W-:Y:S02]  /*0d20*/  SHF.R.U32.HI R22, RZ, 0x15, R8.reuse ;  /* 0x00000015ff167819 */ /* 0x100fe40000011608 */
[----:B------:R-:W-:Y:S02]  /*0d30*/  LOP3.LUT R5, R5, 0x4, RZ, 0xc0, !PT ;  /* 0x0000000405057812 */ /* 0x000fe400078ec0ff */
[--C-:B------:R-:W-:Y:S02]  /*0d40*/  SHF.R.U32.HI R11, RZ, 0x16, R8.reuse ;  /* 0x00000016ff0b7819 */ /* 0x100fe40000011608 */
[----:B------:R-:W-:Y:S02]  /*0d50*/  SHF.R.U32.HI R17, RZ, 0x17, R8 ;  /* 0x00000017ff117819 */ /* 0x000fe40000011608 */
[----:B------:R-:W-:-:S02]  /*0d60*/  LOP3.LUT R20, R13, 0x4, RZ, 0xc0, !PT ;  /* 0x000000040d147812 */ /* 0x000fc400078ec0ff */
[----:B------:R-:W-:Y:S02]  /*0d70*/  LOP3.LUT R34, R19, 0x4, RZ, 0xc0, !PT ;  /* 0x0000000413227812 */ /* 0x000fe400078ec0ff */
[----:B------:R-:W-:Y:S02]  /*0d80*/  LOP3.LUT R22, R5, 0x1, R22, 0xf8, !PT ;  /* 0x0000000105167812 */ /* 0x000fe400078ef816 */
[----:B------:R-:W-:Y:S02]  /*0d90*/  LOP3.LUT R5, R20, 0x1, R11, 0xf8, !PT ;  /* 0x0000000114057812 */ /* 0x000fe400078ef80b */
[----:B------:R-:W-:Y:S02]  /*0da0*/  LOP3.LUT R13, R34, 0x1, R17, 0xf8, !PT ;  /* 0x00000001220d7812 */ /* 0x000fe400078ef811 */
[--C-:B------:R-:W-:Y:S02]  /*0db0*/  SHF.R.U32.HI R11, RZ, 0x17, R9.reuse ;  /* 0x00000017ff0b7819 */ /* 0x100fe40000011609 */
[----:B------:R-:W-:-:S02]  /*0dc0*/  SHF.R.U32.HI R17, RZ, 0x18, R9 ;  /* 0x00000018ff117819 */ /* 0x000fc40000011609 */
[--C-:B------:R-:W-:Y:S02]  /*0dd0*/  SHF.R.U32.HI R35, RZ, 0x16, R9.reuse ;  /* 0x00000016ff237819 */ /* 0x100fe40000011609 */
[----:B------:R-:W-:Y:S02]  /*0de0*/  SHF.R.U32.HI R47, RZ, 0x1a, R9 ;  /* 0x0000001aff2f7819 */ /* 0x000fe40000011609 */
[--C-:B------:R-:W-:Y:S02]  /*0df0*/  SHF.R.U32.HI R20, RZ, 0x19, R8.reuse ;  /* 0x00000019ff147819 */ /* 0x100fe40000011608 */
[----:B------:R-:W-:Y:S02]  /*0e00*/  SHF.R.U32.HI R37, RZ, 0x1a, R8 ;  /* 0x0000001aff257819 */ /* 0x000fe40000011608 */
[----:B------:R-:W-:Y:S02]  /*0e10*/  LOP3.LUT R11, R11, 0x4, RZ, 0xc0, !PT ;  /* 0x000000040b0b7812 */ /* 0x000fe400078ec0ff */
[----:B------:R-:W-:-:S02]  /*0e20*/  LOP3.LUT R34, R17, 0x4, RZ, 0xc0, !PT ;  /* 0x0000000411227812 */ /* 0x000fc400078ec0ff */
[--C-:B------:R-:W-:Y:S02]  /*0e30*/  SHF.R.U32.HI R17, RZ, 0x1b, R9.reuse ;  /* 0x0000001bff117819 */ /* 0x100fe40000011609 */
[--C-:B------:R-:W-:Y:S02]  /*0e40*/  SHF.R.U32.HI R40, RZ, 0x18, R8.reuse ;  /* 0x00000018ff287819 */ /* 0x100fe40000011608 */
[----:B------:R-:W-:Y:S02]  /*0e50*/  LOP3.LUT R35, R35, 0x4, RZ, 0xc0, !PT ;  /* 0x0000000423237812 */ /* 0x000fe400078ec0ff */
[----:B------:R-:W-:Y:S02]  /*0e60*/  SHF.R.U32.HI R19, RZ, 0x19, R9 ;  /* 0x00000019ff137819 */ /* 0x000fe40000011609 */
[----:B------:R-:W-:Y:S02]  /*0e70*/  SHF.R.U32.HI R41, RZ, 0x1c, R8 ;  /* 0x0000001cff297819 */ /* 0x000fe40000011608 */
[----:B------:R-:W-:-:S02]  /*0e80*/  LOP3.LUT R50, R47, 0x4, RZ, 0xc0, !PT ;  /* 0x000000042f327812 */ /* 0x000fc400078ec0ff */
[----:B------:R-:W-:Y:S02]  /*0e90*/  LOP3.LUT R20, R11, 0x1, R20, 0xf8, !PT ;  /* 0x000000010b147812 */ /* 0x000fe400078ef814 */
[----:B------:R-:W-:Y:S02]  /*0ea0*/  LOP3.LUT R37, R34, 0x1, R37, 0xf8, !PT ;  /* 0x0000000122257812 */ /* 0x000fe400078ef825 */
[----:B------:R-:W-:Y:S02]  /*0eb0*/  SHF.R.U32.HI R47, RZ, 0x1d, R9 ;  /* 0x0000001dff2f7819 */ /* 0x000fe40000011609 */
[----:B------:R-:W-:Y:S02]  /*0ec0*/  SHF.R.U32.HI R11, RZ, 0x1d, R8 ;  /* 0x0000001dff0b7819 */ /* 0x000fe40000011608 */
[----:B------:R-:W-:Y:S02]  /*0ed0*/  LOP3.LUT R34, R17, 0x4, RZ, 0xc0, !PT ;  /* 0x0000000411227812 */ /* 0x000fe400078ec0ff */
[----:B------:R-:W-:-:S02]  /*0ee0*/  LOP3.LUT R40, R35, 0x1, R40, 0xf8, !PT ;  /* 0x0000000123287812 */ /* 0x000fc400078ef828 */
[----:B------:R-:W-:Y:S02]  /*0ef0*/  LOP3.LUT R48, R19, 0x4, RZ, 0xc0, !PT ;  /* 0x0000000413307812 */ /* 0x000fe400078ec0ff */
[----:B------:R-:W-:Y:S02]  /*0f00*/  SHF.R.U32.HI R35, RZ, 0x1b, R8 ;  /* 0x0000001bff237819 */ /* 0x000fe40000011608 */
[----:B------:R-:W-:Y:S02]  /*0f10*/  LOP3.LUT R19, R50, 0x1, R41, 0xf8, !PT ;  /* 0x0000000132137812 */ /* 0x000fe400078ef829 */
[----:B------:R-:W-:Y:S02]  /*0f20*/  SHF.R.U32.HI R41, RZ, 0x1c, R9 ;  /* 0x0000001cff297819 */ /* 0x000fe40000011609 */
[----:B------:R-:W-:Y:S02]  /*0f30*/  LOP3.LUT R47, R47, 0x4, RZ, 0xc0, !PT ;  /* 0x000000042f2f7812 */ /* 0x000fe400078ec0ff */
[----:B------:R-:W-:Y:S01]  /*0f40*/  LOP3.LUT R11, R34, 0x1, R11, 0xf8, !PT ;  /* 0x00000001220b7812 */ /* 0x000fe200078ef80b */
[----:B------:R-:W-:Y:S01]  /*0f50*/  IMAD.SHL.U32 R34, R27, 0x8, RZ ;  /* 0x000000081b227824 */ /* 0x000fe200078e00ff */
[----:B------:R-:W-:-:S02]  /*0f60*/  LOP3.LUT R35, R48, 0x1, R35, 0xf8, !PT ;  /* 0x0000000130237812 */ /* 0x000fc400078ef823 */
[----:B------:R-:W-:Y:S02]  /*0f70*/  LOP3.LUT R48, R41, 0x4, RZ, 0xc0, !PT ;  /* 0x0000000429307812 */ /* 0x000fe400078ec0ff */
[----:B------:R-:W-:Y:S02]  /*0f80*/  SHF.R.U32.HI R17, RZ, 0x1e, R8 ;  /* 0x0000001eff117819 */ /* 0x000fe40000011608 */
[----:B------:R-:W-:Y:S02]  /*0f90*/  LEA.HI R47, R8, R47, RZ, 0x1 ;  /* 0x0000002f082f7211 */ /* 0x000fe400078f08ff */
[----:B------:R-:W-:Y:S02]  /*0fa0*/  SHF.R.U32.HI R41, RZ, 0x1e, R25 ;  /* 0x0000001eff297819 */ /* 0x000fe40000011619 */
[----:B------:R-:W-:Y:S02]  /*0fb0*/  SHF.R.U32.HI R8, RZ, 0x1c, R27 ;  /* 0x0000001cff087819 */ /* 0x000fe4000001161b */
[----:B------:R-:W-:Y:S01]  /*0fc0*/  LOP3.LUT R34, R29, 0x8, R34, 0xf8, !PT ;  /* 0x000000081d227812 */ /* 0x000fe200078ef822 */
[----:B------:R-:W-:Y:S01]  /*0fd0*/  IMAD.SHL.U32 R29, R27, 0x2, RZ ;  /* 0x000000021b1d7824 */ /* 0x000fe200078e00ff */
[----:B------:R-:W-:-:S02]  /*0fe0*/  LOP3.LUT R41, R41, 0x2, RZ, 0xc0, !PT ;  /* 0x0000000229297812 */ /* 0x000fc400078ec0ff */
[----:B------:R-:W-:Y:S02]  /*0ff0*/  LOP3.LUT R8, R8, 0x8, RZ, 0xc0, !PT ;  /* 0x0000000808087812 */ /* 0x000fe400078ec0ff */
[----:B------:R-:W-:Y:S02]  /*1000*/  SHF.R.U64 R9, R9, 0x1f, R14 ;  /* 0x0000001f09097819 */ /* 0x000fe4000000120e */
[----:B------:R-:W-:Y:S02]  /*1010*/  LOP3.LUT R29, R28, 0x8, R29, 0xf8, !PT ;  /* 0x000000081c1d7812 */ /* 0x000fe400078ef81d */
[----:B------:R-:W-:Y:S02]  /*1020*/  IADD3 R8, PT, PT, R41, R47, R8 ;  /* 0x0000002f29087210 */ /* 0x000fe40007ffe008 */
[----:B------:R-:W-:Y:S02]  /*1030*/  LOP3.LUT R17, R48, 0x1, R17, 0xf8, !PT ;  /* 0x0000000130117812 */ /* 0x000fe400078ef811 */
[----:B------:R-:W-:-:S02]  /*1040*/  SHF.R.U32.HI R28, RZ, 0x1, R12 ;  /* 0x00000001ff1c7819 */ /* 0x000fc4000001160c */
[----:B------:R-:W-:Y:S02]  /*1050*/  SHF.R.U64 R47, R27, 0x1d, R10 ;  /* 0x0000001d1b2f7819 */ /* 0x000fe4000000120a */
[----:B------:R-:W-:Y:S02]  /*1060*/  LOP3.LUT R9, R9, 0x4, RZ, 0xc0, !PT ;  /* 0x0000000409097812 */ /* 0x000fe400078ec0ff */
[----:B------:R-:W-:Y:S02]  /*1070*/  SHF.R.U32.HI R41, RZ, 0x1, R14 ;  /* 0x00000001ff297819 */ /* 0x000fe4000001160e */
[----:B------:R-:W-:Y:S02]  /*1080*/  SHF.R.U64 R48, R27, 0x1f, R10 ;  /* 0x0000001f1b307819 */ /* 0x000fe4000000120a */
[----:B------:R-:W-:Y:S01]  /*1090*/  LOP3.LUT R38, R38, 0x8, R47, 0xf8, !PT ;  /* 0x0000000826267812 */ /* 0x000fe200078ef82f */
[----:B------:R-:W-:Y:S01]  /*10a0*/  IMAD.SHL.U32 R47, R25, 0x2, RZ ;  /* 0x00000002192f7824 */ /* 0x000fe200078e00ff */
[----:B------:R-:W-:-:S02]  /*10b0*/  LOP3.LUT R9, R9, 0x1, R28, 0xf8, !PT ;  /* 0x0000000109097812 */ /* 0x000fc400078ef81c */
[----:B------:R-:W-:Y:S02]  /*10c0*/  LOP3.LUT R41, R41, 0x4, RZ, 0xc0, !PT ;  /* 0x0000000429297812 */ /* 0x000fe400078ec0ff */
[----:B------:R-:W-:Y:S02]  /*10d0*/  SHF.R.U32.HI R28, RZ, 0x3, R12 ;  /* 0x00000003ff1c7819 */ /* 0x000fe4000001160c */
[----:B------:R-:W-:Y:S01]  /*10e0*/  LOP3.LUT R15, R15, 0x8, R48, 0xf8, !PT ;  /* 0x000000080f0f7812 */ /* 0x000fe200078ef830 */
[----:B------:R-:W-:Y:S01]  /*10f0*/  IMAD.SHL.U32 R48, R27, 0x4, RZ ;  /* 0x000000041b307824 */ /* 0x000fe200078e00ff */
[----:B------:R-:W-:Y:S02]  /*1100*/  LOP3.LUT R41, R41, 0x1, R28, 0xf8, !PT ;  /* 0x0000000129297812 */ /* 0x000fe400078ef81c */
[----:B------:R-:W-:Y:S02]  /*1110*/  LOP3.LUT R28, R34, 0x2, R47, 0xf8, !PT ;  /* 0x00000002221c7812 */ /* 0x000fe400078ef82f */
[----:B------:R-:W-:-:S02]  /*1120*/  LOP3.LUT R34, R21, 0x8, R48, 0xf8, !PT ;  /* 0x0000000815227812 */ /* 0x000fc400078ef830 */
[----:B------:R-:W-:Y:S02]  /*1130*/  SHF.R.U32.HI R21, RZ, 0x2, R27 ;  /* 0x00000002ff157819 */ /* 0x000fe4000001161b */
[----:B------:R-:W-:Y:S02]  /*1140*/  SHF.R.U32.HI R48, RZ, 0x1, R25 ;  /* 0x00000001ff307819 */ /* 0x000fe40000011619 */
[----:B------:R-:W-:Y:S02]  /*1150*/  SHF.R.U32.HI R50, RZ, 0x1, R27 ;  /* 0x00000001ff327819 */ /* 0x000fe4000001161b */
[----:B------:R-:W-:Y:S02]  /*1160*/  LOP3.LUT R21, R18, 0x8, R21, 0xf8, !PT ;  /* 0x0000000812157812 */ /* 0x000fe400078ef815 */
[--C-:B------:R-:W-:Y:S02]  /*1170*/  LOP3.LUT R34, R34, 0x2, R25.reuse, 0xf8, !PT ;  /* 0x0000000222227812 */ /* 0x100fe400078ef819 */
[----:B------:R-:W-:-:S02]  /*1180*/  SHF.R.U32.HI R18, RZ, 0x4, R25 ;  /* 0x00000004ff127819 */ /* 0x000fc40000011619 */
[----:B------:R-:W-:Y:S02]  /*1190*/  LOP3.LUT R29, R29, 0x2, R48, 0xf8, !PT ;  /* 0x000000021d1d7812 */ /* 0x000fe400078ef830 */
[----:B------:R-:W-:Y:S02]  /*11a0*/  LOP3.LUT R50, R7, 0x8, R50, 0xf8, !PT ;  /* 0x0000000807327812 */ /* 0x000fe400078ef832 */
[----:B------:R-:W-:Y:S02]  /*11b0*/  LOP3.LUT R16, R16, 0x8, R27, 0xf8, !PT ;  /* 0x0000000810107812 */ /* 0x000fe400078ef81b */
[----:B------:R-:W-:Y:S02]  /*11c0*/  SHF.R.U32.HI R7, RZ, 0x2, R25 ;  /* 0x00000002ff077819 */ /* 0x000fe40000011619 */
[----:B------:R-:W-:Y:S02]  /*11d0*/  ISETP.NE.AND P0, PT, R28, 0x3, PT ;  /* 0x000000031c00780c */ /* 0x000fe40003f05270 */
[----:B------:R-:W-:-:S02]  /*11e0*/  ISETP.NE.AND P5, PT, R34, 0x3, PT ;  /* 0x000000032200780c */ /* 0x000fc40003fa5270 */
[----:B------:R-:W-:Y:S02]  /*11f0*/  LOP3.LUT R21, R21, 0x2, R18, 0xf8, !PT ;  /* 0x0000000215157812 */ /* 0x000fe400078ef812 */
[----:B------:R-:W-:Y:S02]  /*1200*/  ISETP.NE.AND P3, PT, R28, 0x2, PT ;  /* 0x000000021c00780c */ /* 0x000fe40003f65270 */
[C---:B------:R-:W-:Y:S02]  /*1210*/  ISETP.NE.AND P6, PT, R29.reuse, 0x2, PT ;  /* 0x000000021d00780c */ /* 0x040fe40003fc5270 */
[----:B------:R-:W-:Y:S02]  /*1220*/  ISETP.NE.AND P1, PT, R29, 0x3, PT ;  /* 0x000000031d00780c */ /* 0x000fe40003f25270 */
[----:B------:R-:W-:Y:S02]  /*1230*/  ISETP.NE.AND P4, PT, R34, 0x2, PT ;  /* 0x000000022200780c */ /* 0x000fe40003f85270 */
[----:B------:R-:W-:-:S02]  /*1240*/  LOP3.LUT R16, R16, 0x2, R7, 0xf8, !PT ;  /* 0x0000000210107812 */ /* 0x000fc400078ef807 */
[----:B------:R-:W-:Y:S02]  /*1250*/  SHF.R.U32.HI R34, RZ, 0x2, R14 ;  /* 0x00000002ff227819 */ /* 0x000fe4000001160e */
[----:B------:R-:W-:Y:S02]  /*1260*/  SEL R28, RZ, 0x1, P0 ;  /* 0x00000001ff1c7807 */ /* 0x000fe40000000000 */
[----:B------:R-:W-:Y:S02]  /*1270*/  SEL R29, RZ, 0x2, P5 ;  /* 0x00000002ff1d7807 */ /* 0x000fe40002800000 */
[----:B------:R-:W-:Y:S02]  /*1280*/  SHF.R.U32.HI R7, RZ, 0x3, R25 ;  /* 0x00000003ff077819 */ /* 0x000fe40000011619 */
[C---:B------:R-:W-:Y:S02]  /*1290*/  ISETP.NE.AND P0, PT, R21.reuse, 0x2, PT ;  /* 0x000000021500780c */ /* 0x040fe40003f05270 */
[----:B------:R-:W-:-:S02]  /*12a0*/  ISETP.NE.AND P5, PT, R21, 0x3, PT ;  /* 0x000000031500780c */ /* 0x000fc40003fa5270 */
[----:B------:R-:W-:Y:S02]  /*12b0*/  SHF.R.U32.HI R21, RZ, 0x3, R27 ;  /* 0x00000003ff157819 */ /* 0x000fe4000001161b */
[----:B------:R-:W-:Y:S02]  /*12c0*/  LOP3.LUT R34, R34, 0x4, RZ, 0xc0, !PT ;  /* 0x0000000422227812 */ /* 0x000fe400078ec0ff */
[----:B------:R-:W-:Y:S02]  /*12d0*/  SHF.R.U32.HI R49, RZ, 0x4, R12 ;  /* 0x00000004ff317819 */ /* 0x000fe4000001160c */
[----:B------:R-:W-:Y:S02]  /*12e0*/  LOP3.LUT R50, R50, 0x2, R7, 0xf8, !PT ;  /* 0x0000000232327812 */ /* 0x000fe400078ef807 */
[----:B------:R-:W-:Y:S02]  /*12f0*/  SEL R7, RZ, 0x1, P3 ;  /* 0x00000001ff077807 */ /* 0x000fe40001800000 */
[----:B------:R-:W-:-:S02]  /*1300*/  LOP3.LUT R47, R6, 0x8, R21, 0xf8, !PT ;  /* 0x00000008062f7812 */ /* 0x000fc400078ef815 */
[C---:B------:R-:W-:Y:S02]  /*1310*/  ISETP.NE.AND P2, PT, R16.reuse, 0x2, PT ;  /* 0x000000021000780c */ /* 0x040fe40003f45270 */
[----:B------:R-:W-:Y:S02]  /*1320*/  ISETP.NE.AND P3, PT, R16, 0x3, PT ;  /* 0x000000031000780c */ /* 0x000fe40003f65270 */
[----:B------:R-:W-:Y:S02]  /*1330*/  SHF.R.U32.HI R6, RZ, 0x5, R25 ;  /* 0x00000005ff067819 */ /* 0x000fe40000011619 */
[----:B------:R-:W-:Y:S02]  /*1340*/  SEL R16, RZ, 0x2, P4 ;  /* 0x00000002ff107807 */ /* 0x000fe40002000000 */
[----:B------:R-:W-:Y:S02]  /*1350*/  SEL R18, RZ, 0x4, P6 ;  /* 0x00000004ff127807 */ /* 0x000fe40003000000 */
[----:B------:R-:W-:-:S02]  /*1360*/  LOP3.LUT R21, R34, 0x1, R49, 0xf8, !PT ;  /* 0x0000000122157812 */ /* 0x000fc400078ef831 */
[----:B------:R-:W-:Y:S02]  /*1370*/  SEL R34, RZ, 0x4, P1 ;  /* 0x00000004ff227807 */ /* 0x000fe40000800000 */
[C---:B------:R-:W-:Y:S02]  /*1380*/  ISETP.NE.AND P6, PT, R50.reuse, 0x3, PT ;  /* 0x000000033200780c */ /* 0x040fe40003fc5270 */
[----:B------:R-:W-:Y:S02]  /*1390*/  ISETP.NE.AND P4, PT, R50, 0x2, PT ;  /* 0x000000023200780c */ /* 0x000fe40003f85270 */
[----:B------:R-:W-:Y:S02]  /*13a0*/  LOP3.LUT R6, R47, 0x2, R6, 0xf8, !PT ;  /* 0x000000022f067812 */ /* 0x000fe400078ef806 */
[----:B------:R-:W-:Y:S02]  /*13b0*/  LOP3.LUT R18, R18, R16, R7, 0xfe, !PT ;  /* 0x0000001012127212 */ /* 0x000fe400078efe07 */
[----:B------:R-:W-:-:S02]  /*13c0*/  LOP3.LUT R7, R34, R29, R28, 0xfe, !PT ;  /* 0x0000001d22077212 */ /* 0x000fc400078efe1c */
[----:B------:R-:W-:Y:S02]  /*13d0*/  SEL R29, RZ, 0x10, P6 ;  /* 0x00000010ff1d7807 */ /* 0x000fe40003000000 */
[----:B------:R-:W-:Y:S02]  /*13e0*/  SEL R47, RZ, 0x8, P2 ;  /* 0x00000008ff2f7807 */ /* 0x000fe40001000000 */
[----:B------:R-:W-:Y:S02]  /*13f0*/  SEL R28, RZ, 0x10, P4 ;  /* 0x00000010ff1c7807 */ /* 0x000fe40002000000 */
[C---:B------:R-:W-:Y:S02]  /*1400*/  ISETP.NE.AND P1, PT, R6.reuse, 0x2, PT ;  /* 0x000000020600780c */ /* 0x040fe40003f25270 */
[----:B------:R-:W-:Y:S02]  /*1410*/  ISETP.NE.AND P6, PT, R6, 0x3, PT ;  /* 0x000000030600780c */ /* 0x000fe40003fc5270 */
[----:B------:R-:W-:-:S02]  /*1420*/  SEL R16, RZ, 0x8, P3 ;  /* 0x00000008ff107807 */ /* 0x000fc40001800000 */
[----:B------:R-:W-:Y:S02]  /*1430*/  SHF.R.U32.HI R6, RZ, 0x3, R14 ;  /* 0x00000003ff067819 */ /* 0x000fe4000001160e */
[----:B------:R-:W-:Y:S02]  /*1440*/  LOP3.LUT R28, R28, R47, R18, 0xfe, !PT ;  /* 0x0000002f1c1c7212 */ /* 0x000fe400078efe12 */
[----:B------:R-:W-:Y:S02]  /*1450*/  LOP3.LUT R29, R29, R16, R7, 0xfe, !PT ;  /* 0x000000101d1d7212 */ /* 0x000fe400078efe07 */
[----:B------:R-:W-:Y:S02]  /*1460*/  SHF.R.U32.HI R47, RZ, 0x5, R12 ;  /* 0x00000005ff2f7819 */ /* 0x000fe4000001160c */
[----:B------:R-:W-:Y:S02]  /*1470*/  LOP3.LUT R6, R6, 0x4, RZ, 0xc0, !PT ;  /* 0x0000000406067812 */ /* 0x000fe400078ec0ff */
[----:B------:R-:W-:-:S02]  /*1480*/  SEL R34, RZ, 0x20, P0 ;  /* 0x00000020ff227807 */ /* 0x000fc40000000000 */
[----:B------:R-:W-:Y:S02]  /*1490*/  SEL R49, RZ, 0x40, P1 ;  /* 0x00000040ff317807 */ /* 0x000fe40000800000 */
[----:B------:R-:W-:Y:S02]  /*14a0*/  SHF.R.U32.HI R16, RZ, 0x5, R14 ;  /* 0x00000005ff107819 */ /* 0x000fe4000001160e */
[----:B------:R-:W-:Y:S02]  /*14b0*/  LOP3.LUT R6, R6, 0x1, R47, 0xf8, !PT ;  /* 0x0000000106067812 */ /* 0x000fe400078ef82f */
[----:B------:R-:W-:Y:S02]  /*14c0*/  LOP3.LUT R28, R49, R34, R28, 0xfe, !PT ;  /* 0x00000022311c7212 */ /* 0x000fe400078efe1c */
[----:B------:R-:W-:Y:S02]  /*14d0*/  SHF.R.U32.HI R47, RZ, 0x7, R12 ;  /* 0x00000007ff2f7819 */ /* 0x000fe4000001160c */
[----:B------:R-:W-:-:S02]  /*14e0*/  LOP3.LUT R16, R16, 0x4, RZ, 0xc0, !PT ;  /* 0x0000000410107812 */ /* 0x000fc400078ec0ff */
[--C-:B------:R-:W-:Y:S02]  /*14f0*/  SHF.R.U32.HI R18, RZ, 0x4, R14.reuse ;  /* 0x00000004ff127819 */ /* 0x100fe4000001160e */
[----:B------:R-:W-:Y:S02]  /*1500*/  SHF.R.U32.HI R34, RZ, 0x7, R14 ;  /* 0x00000007ff227819 */ /* 0x000fe4000001160e */
[----:B------:R-:W-:Y:S02]  /*1510*/  LOP3.LUT R16, R16, 0x1, R47, 0xf8, !PT ;  /* 0x0000000110107812 */ /* 0x000fe400078ef82f */
[----:B------:R-:W-:Y:S02]  /*1520*/  SHF.R.U32.HI R7, RZ, 0x6, R12 ;  /* 0x00000006ff077819 */ /* 0x000fe4000001160c */
[----:B------:R-:W-:Y:S02]  /*1530*/  LOP3.LUT R18, R18, 0x4, RZ, 0xc0, !PT ;  /* 0x0000000412127812 */ /* 0x000fe400078ec0ff */
[----:B------:R-:W-:-:S02]  /*1540*/  LOP3.LUT R34, R34, 0x4, RZ, 0xc0, !PT ;  /* 0x0000000422227812 */ /* 0x000fc400078ec0ff */
[----:B------:R-:W-:Y:S02]  /*1550*/  SHF.R.U32.HI R47, RZ, 0x9, R12 ;  /* 0x00000009ff2f7819 */ /* 0x000fe4000001160c */
[----:B------:R-:W-:Y:S02]  /*1560*/  LOP3.LUT R18, R18, 0x1, R7, 0xf8, !PT ;  /* 0x0000000112127812 */ /* 0x000fe400078ef807 */
[----:B------:R-:W-:Y:S02]  /*1570*/  LOP3.LUT R34, R34, 0x1, R47, 0xf8, !PT ;  /* 0x0000000122227812 */ /* 0x000fe400078ef82f */
[----:B------:R-:W-:Y:S02]  /*1580*/  SHF.R.U32.HI R7, RZ, 0x6, R14 ;  /* 0x00000006ff077819 */ /* 0x000fe4000001160e */
[----:B------:R-:W-:Y:S02]  /*1590*/  SHF.R.U32.HI R47, RZ, 0x4, R27 ;  /* 0x00000004ff2f7819 */ /* 0x000fe4000001161b */
[----:B------:R-:W-:-:S02]  /*15a0*/  LOP3.LUT R7, R7, 0x4, RZ, 0xc0, !PT ;  /* 0x0000000407077812 */ /* 0x000fc400078ec0ff */
[----:B------:R-:W-:Y:S02]  /*15b0*/  SHF.R.U32.HI R48, RZ, 0x8, R12 ;  /* 0x00000008ff307819 */ /* 0x000fe4000001160c */
[----:B------:R-:W-:Y:S02]  /*15c0*/  LOP3.LUT R36, R36, 0x8, R47, 0xf8, !PT ;  /* 0x0000000824247812 */ /* 0x000fe400078ef82f */
[--C-:B------:R-:W-:Y:S02]  /*15d0*/  SHF.R.U32.HI R47, RZ, 0x6, R27.reuse ;  /* 0x00000006ff2f7819 */ /* 0x100fe4000001161b */
[----:B------:R-:W-:Y:S02]  /*15e0*/  LOP3.LUT R7, R7, 0x1, R48, 0xf8, !PT ;  /* 0x0000000107077812 */ /* 0x000fe400078ef830 */
[----:B------:R-:W-:Y:S02]  /*15f0*/  SHF.R.U32.HI R48, RZ, 0x5, R27 ;  /* 0x00000005ff307819 */ /* 0x000fe4000001161b */
[----:B------:R-:W-:-:S02]  /*1600*/  LOP3.LUT R42, R42, 0x8, R47, 0xf8, !PT ;  /* 0x000000082a2a7812 */ /* 0x000fc400078ef82f */
[--C-:B------:R-:W-:Y:S02]  /*1610*/  SHF.R.U32.HI R47, RZ, 0x9, R27.reuse ;  /* 0x00000009ff2f7819 */ /* 0x100fe4000001161b */
[----:B------:R-:W-:Y:S02]  /*1620*/  LOP3.LUT R39, R39, 0x8, R48, 0xf8, !PT ;  /* 0x0000000827277812 */ /* 0x000fe400078ef830 */
[----:B------:R-:W-:Y:S02]  /*1630*/  SHF.R.U32.HI R48, RZ, 0x7, R27 ;  /* 0x00000007ff307819 */ /* 0x000fe4000001161b */
[----:B------:R-:W-:Y:S02]  /*1640*/  LOP3.LUT R32, R32, 0x8, R47, 0xf8, !PT ;  /* 0x0000000820207812 */ /* 0x000fe400078ef82f */
[----:B------:R-:W-:Y:S02]  /*1650*/  SHF.R.U32.HI R47, RZ, 0xa, R27 ;  /* 0x0000000aff2f7819 */ /* 0x000fe4000001161b */
[----:B------:R-:W-:-:S02]  /*1660*/  LOP3.LUT R31, R31, 0x8, R48, 0xf8, !PT ;  /* 0x000000081f1f7812 */ /* 0x000fc400078ef830 */
[----:B------:R-:W-:Y:S02]  /*1670*/  SHF.R.U32.HI R48, RZ, 0x8, R27 ;  /* 0x00000008ff307819 */ /* 0x000fe4000001161b */
[----:B------:R-:W-:Y:S02]  /*1680*/  LOP3.LUT R30, R30, 0x8, R47, 0xf8, !PT ;  /* 0x000000081e1e7812 */ /* 0x000fe400078ef82f */
[--C-:B------:R-:W-:Y:S02]  /*1690*/  SHF.R.U32.HI R47, RZ, 0xd, R27.reuse ;  /* 0x0000000dff2f7819 */ /* 0x100fe4000001161b */
[----:B------:R-:W-:Y:S02]  /*16a0*/  LOP3.LUT R33, R33, 0x8, R48, 0xf8, !PT ;  /* 0x0000000821217812 */ /* 0x000fe400078ef830 */
[----:B------:R-:W-:Y:S02]  /*16b0*/  SHF.R.U32.HI R48, RZ, 0xc, R27 ;  /* 0x0000000cff307819 */ /* 0x000fe4000001161b */
[----:B------:R-:W-:-:S02]  /*16c0*/  LOP3.LUT R44, R44, 0x8, R47, 0xf8, !PT ;  /* 0x000000082c2c7812 */ /* 0x000fc400078ef82f */
[----:B------:R-:W-:Y:S02]  /*16d0*/  SHF.R.U32.HI R47, RZ, 0x6, R25 ;  /* 0x00000006ff2f7819 */ /* 0x000fe40000011619 */
[----:B------:R-:W-:Y:S02]  /*16e0*/  LOP3.LUT R45, R45, 0x8, R48, 0xf8, !PT ;  /* 0x000000082d2d7812 */ /* 0x000fe400078ef830 */
[----:B------:R-:W-:Y:S02]  /*16f0*/  SHF.R.U32.HI R48, RZ, 0xe, R27 ;  /* 0x0000000eff307819 */ /* 0x000fe4000001161b */
[----:B------:R-:W-:Y:S02]  /*1700*/  LOP3.LUT R36, R36, 0x2, R47, 0xf8, !PT ;  /* 0x0000000224247812 */ /* 0x000fe400078ef82f */
[----:B------:R-:W-:Y:S02]  /*1710*/  SHF.R.U32.HI R47, RZ, 0x8, R25 ;  /* 0x00000008ff2f7819 */ /* 0x000fe40000011619 */
[----:B------:R-:W-:-:S02]  /*1720*/  LOP3.LUT R43, R43, 0x8, R48, 0xf8, !PT ;  /* 0x000000082b2b7812 */ /* 0x000fc400078ef830 */
[----:B------:R-:W-:Y:S02]  /*1730*/  SHF.R.U32.HI R48, RZ, 0x7, R25 ;  /* 0x00000007ff307819 */ /* 0x000fe40000011619 */
[----:B------:R-:W-:Y:S02]  /*1740*/  LOP3.LUT R42, R42, 0x2, R47, 0xf8, !PT ;  /* 0x000000022a2a7812 */ /* 0x000fe400078ef82f */
[----:B------:R-:W-:Y:S02]  /*1750*/  SHF.R.U32.HI R47, RZ, 0xb, R25 ;  /* 0x0000000bff2f7819 */ /* 0x000fe40000011619 */
[----:B------:R-:W-:Y:S02]  /*1760*/  SHF.R.U32.HI R49, RZ, 0xb, R27 ;  /* 0x0000000bff317819 */ /* 0x000fe4000001161b */
[----:B------:R-:W-:Y:S02]  /*1770*/  LOP3.LUT R39, R39, 0x2, R48, 0xf8, !PT ;  /* 0x0000000227277812 */ /* 0x000fe400078ef830 */
[----:B------:R-:W-:-:S02]  /*1780*/  SHF.R.U32.HI R48, RZ, 0x9, R25 ;  /* 0x00000009ff307819 */ /* 0x000fc40000011619 */
[----:B------:R-:W-:Y:S02]  /*1790*/  LOP3.LUT R32, R32, 0x2, R47, 0xf8, !PT ;  /* 0x0000000220207812 */ /* 0x000fe400078ef82f */
[----:B------:R-:W-:Y:S02]  /*17a0*/  LOP3.LUT R46, R46, 0x8, R49, 0xf8, !PT ;  /* 0x000000082e2e7812 */ /* 0x000fe400078ef831 */
[----:B------:R-:W-:Y:S02]  /*17b0*/  SHF.R.U32.HI R47, RZ, 0xd, R25 ;  /* 0x0000000dff2f7819 */ /* 0x000fe40000011619 */
[----:B------:R-:W-:Y:S02]  /*17c0*/  ISETP.NE.AND P2, PT, R36, 0x2, PT ;  /* 0x000000022400780c */ /* 0x000fe40003f45270 */
[----:B------:R-:W-:Y:S02]  /*17d0*/  ISETP.NE.AND P3, PT, R39, 0x2, PT ;  /* 0x000000022700780c */ /* 0x000fe40003f65270 */
[----:B------:R-:W-:-:S02]  /*17e0*/  LOP3.LUT R31, R31, 0x2, R48, 0xf8, !PT ;  /* 0x000000021f1f7812 */ /* 0x000fc400078ef830 */
[----:B------:R-:W-:Y:S02]  /*17f0*/  LOP3.LUT R46, R46, 0x2, R47, 0xf8, !PT ;  /* 0x000000022e2e7812 */ /* 0x000fe400078ef82f */
[--C-:B------:R-:W-:Y:S02]  /*1800*/  SHF.R.U32.HI R50, RZ, 0xa, R25.reuse ;  /* 0x0000000aff327819 */ /* 0x100fe40000011619 */
[----:B------:R-:W-:Y:S02]  /*1810*/  ISETP.NE.AND P0, PT, R36, 0x3, PT ;  /* 0x000000032400780c */ /* 0x000fe40003f05270 */
[----:B------:R-:W-:Y:S02]  /*1820*/  SHF.R.U32.HI R47, RZ, 0xf, R25 ;  /* 0x0000000fff2f7819 */ /* 0x000fe40000011619 */
[----:B------:R-:W-:Y:S02]  /*1830*/  ISETP.NE.AND P1, PT, R39, 0x3, PT ;  /* 0x000000032700780c */ /* 0x000fe40003f25270 */
[----:B------:R-:W-:-:S02]  /*1840*/  SEL R36, RZ, 0x80, P2 ;  /* 0x00000080ff247807 */ /* 0x000fc40001000000 */
[----:B------:R-:W-:Y:S02]  /*1850*/  SEL R39, RZ, 0x100, P3 ;  /* 0x00000100ff277807 */ /* 0x000fe40001800000 */
[----:B------:R-:W-:Y:S02]  /*1860*/  ISETP.NE.AND P2, PT, R42, 0x2, PT ;  /* 0x000000022a00780c */ /* 0x000fe40003f45270 */
[----:B------:R-:W-:Y:S02]  /*1870*/  ISETP.NE.AND P3, PT, R31, 0x2, PT ;  /* 0x000000021f00780c */ /* 0x000fe40003f65270 */
[----:B------:R-:W-:Y:S02]  /*1880*/  SHF.R.U32.HI R49, RZ, 0xc, R25 ;  /* 0x0000000cff317819 */ /* 0x000fe40000011619 */
[----:B------:R-:W-:Y:S02]  /*1890*/  LOP3.LUT R33, R33, 0x2, R50, 0xf8, !PT ;  /* 0x0000000221217812 */ /* 0x000fe400078ef832 */
[----:B------:R-:W-:-:S02]  /*18a0*/  LOP3.LUT R44, R44, 0x2, R47, 0xf8, !PT ;  /* 0x000000022c2c7812 */ /* 0x000fc400078ef82f */
[----:B------:R-:W-:Y:S02]  /*18b0*/  LOP3.LUT R47, R39, R36, R28, 0xfe, !PT ;  /* 0x00000024272f7212 */ /* 0x000fe400078efe1c */
[----:B------:R-:W-:Y:S02]  /*18c0*/  SEL R28, RZ, 0x200, P2 ;  /* 0x00000200ff1c7807 */ /* 0x000fe40001000000 */
[----:B------:R-:W-:Y:S02]  /*18d0*/  SEL R39, RZ, 0x400, P3 ;  /* 0x00000400ff277807 */ /* 0x000fe40001800000 */
[----:B------:R-:W-:Y:S02]  /*18e0*/  LOP3.LUT R30, R30, 0x2, R49, 0xf8, !PT ;  /* 0x000000021e1e7812 */ /* 0x000fe400078ef831 */
[----:B------:R-:W-:Y:S02]  /*18f0*/  ISETP.NE.AND P2, PT, R32, 0x2, PT ;  /* 0x000000022000780c */ /* 0x000fe40003f45270 */
[----:B------:R-:W-:-:S02]  /*1900*/  ISETP.NE.AND P4, PT, R33, 0x2, PT ;  /* 0x000000022100780c */ /* 0x000fc40003f85270 */
[----:B------:R-:W-:Y:S02]  /*1910*/  LOP3.LUT R39, R39, R28, R47, 0xfe, !PT ;  /* 0x0000001c27277212 */ /* 0x000fe400078efe2f */
[----:B------:R-:W-:Y:S02]  /*1920*/  ISETP.NE.AND P3, PT, R30, 0x2, PT ;  /* 0x000000021e00780c */ /* 0x000fe40003f65270 */
[----:B------:R-:W-:Y:S02]  /*1930*/  SEL R47, RZ, 0x1000, P2 ;  /* 0x00001000ff2f7807 */ /* 0x000fe40001000000 */
[----:B------:R-:W-:Y:S02]  /*1940*/  SEL R50, RZ, 0x800, P4 ;  /* 0x00000800ff327807 */ /* 0x000fe40002000000 */
[----:B------:R-:W-:Y:S02]  /*1950*/  ISETP.NE.AND P2, PT, R42, 0x3, PT ;  /* 0x000000032a00780c */ /* 0x000fe40003f45270 */
[----:B------:R-:W-:-:S02]  /*1960*/  ISETP.NE.AND P4, PT, R46, 0x2, PT ;  /* 0x000000022e00780c */ /* 0x000fc40003f85270 */
[----:B------:R-:W-:Y:S02]  /*1970*/  SEL R42, RZ, 0x20, P5 ;  /* 0x00000020ff2a7807 */ /* 0x000fe40002800000 */
[----:B------:R-:W-:Y:S02]  /*1980*/  ISETP.NE.AND P5, PT, R32, 0x3, PT ;  /* 0x000000032000780c */ /* 0x000fe40003fa5270 */
[----:B------:R-:W-:Y:S02]  /*1990*/  SEL R28, RZ, 0x2000, P3 ;  /* 0x00002000ff1c7807 */ /* 0x000fe40001800000 */
[----:B------:R-:W-:Y:S02]  /*19a0*/  SEL R32, RZ, 0x40, P6 ;  /* 0x00000040ff207807 */ /* 0x000fe40003000000 */
[----:B------:R-:W-:Y:S02]  /*19b0*/  ISETP.NE.AND P3, PT, R31, 0x3, PT ;  /* 0x000000031f00780c */ /* 0x000fe40003f65270 */
[----:B------:R-:W-:-:S02]  /*19c0*/  SEL R31, RZ, 0x4000, P4 ;  /* 0x00004000ff1f7807 */ /* 0x000fc40002000000 */
[----:B------:R-:W-:Y:S02]  /*19d0*/  ISETP.NE.AND P4, PT, R33, 0x3, PT ;  /* 0x000000032100780c */ /* 0x000fe40003f85270 */
[----:B------:R-:W-:Y:S02]  /*19e0*/  ISETP.NE.AND P6, PT, R30, 0x3, PT ;  /* 0x000000031e00780c */ /* 0x000fe40003fc5270 */
[----:B------:R-:W-:Y:S02]  /*19f0*/  SEL R33, RZ, 0x80, P0 ;  /* 0x00000080ff217807 */ /* 0x000fe40000000000 */
[----:B------:R-:W-:Y:S02]  /*1a00*/  LOP3.LUT R29, R32, R42, R29, 0xfe, !PT ;  /* 0x0000002a201d7212 */ /* 0x000fe400078efe1d */
[----:B------:R-:W-:Y:S02]  /*1a10*/  SEL R30, RZ, 0x100, P1 ;  /* 0x00000100ff1e7807 */ /* 0x000fe40000800000 */
[----:B------:R-:W-:-:S02]  /*1a20*/  SHF.R.U32.HI R48, RZ, 0xe, R25 ;  /* 0x0000000eff307819 */ /* 0x000fc40000011619 */
[----:B------:R-:W-:Y:S02]  /*1a30*/  LOP3.LUT R30, R30, R33, R29, 0xfe, !PT ;  /* 0x000000211e1e7212 */ /* 0x000fe400078efe1d */
[----:B------:R-:W-:Y:S02]  /*1a40*/  LOP3.LUT R45, R45, 0x2, R48, 0xf8, !PT ;  /* 0x000000022d2d7812 */ /* 0x000fe400078ef830 */
[----:B------:R-:W-:Y:S02]  /*1a50*/  SEL R32, RZ, 0x200, P2 ;  /* 0x00000200ff207807 */ /* 0x000fe40001000000 */
[----:B------:R-:W-:Y:S02]  /*1a60*/  SEL R33, RZ, 0x400, P3 ;  /* 0x00000400ff217807 */ /* 0x000fe40001800000 */
[----:B------:R-:W-:Y:S02]  /*1a70*/  SHF.R.U32.HI R48, RZ, 0xc, R14 ;  /* 0x0000000cff307819 */ /* 0x000fe4000001160e */
[----:B------:R-:W-:-:S02]  /*1a80*/  LOP3.LUT R32, R33, R32, R30, 0xfe, !PT ;  /* 0x0000002021207212 */ /* 0x000fc400078efe1e */
[----:B------:R-:W-:Y:S02]  /*1a90*/  LOP3.LUT R48, R48, 0x4, RZ, 0xc0, !PT ;  /* 0x0000000430307812 */ /* 0x000fe400078ec0ff */
[----:B------:R-:W-:Y:S02]  /*1aa0*/  SHF.R.U32.HI R33, RZ, 0xe, R12 ;  /* 0x0000000eff217819 */ /* 0x000fe4000001160c */
[----:B------:R-:W-:Y:S02]  /*1ab0*/  SEL R29, RZ, 0x800, P4 ;  /* 0x00000800ff1d7807 */ /* 0x000fe40002000000 */
[----:B------:R-:W-:Y:S02]  /*1ac0*/  LOP3.LUT R48, R48, 0x1, R33, 0xf8, !PT ;  /* 0x0000000130307812 */ /* 0x000fe400078ef821 */
[----:B------:R-:W-:Y:S02]  /*1ad0*/  SEL R33, RZ, 0x1000, P5 ;  /* 0x00001000ff217807 */ /* 0x000fe40002800000 */
[----:B------:R-:W-:-:S02]  /*1ae0*/  ISETP.NE.AND P1, PT, R45, 0x2, PT ;  /* 0x000000022d00780c */ /* 0x000fc40003f25270 */
[----:B------:R-:W-:Y:S02]  /*1af0*/  LOP3.LUT R29, R33, R29, R32, 0xfe, !PT ;  /* 0x0000001d211d7212 */ /* 0x000fe400078efe20 */
[----:B------:R-:W-:Y:S02]  /*1b00*/  ISETP.NE.AND P2, PT, R45, 0x3, PT ;  /* 0x000000032d00780c */ /* 0x000fe40003f45270 */
[----:B------:R-:W-:Y:S02]  /*1b10*/  SHF.R.U32.HI R32, RZ, 0xf, R27 ;  /* 0x0000000fff207819 */ /* 0x000fe4000001161b */
[----:B------:R-:W-:Y:S02]  /*1b20*/  SHF.R.U32.HI R45, RZ, 0xa, R14 ;  /* 0x0000000aff2d7819 */ /* 0x000fe4000001160e */
[----:B------:R-:W-:Y:S02]  /*1b30*/  LOP3.LUT R32, R23, 0x8, R32, 0xf8, !PT ;  /* 0x0000000817207812 */ /* 0x000fe400078ef820 */
[----:B------:R-:W-:-:S02]  /*1b40*/  SHF.R.U32.HI R30, RZ, 0xc, R12 ;  /* 0x0000000cff1e7819 */ /* 0x000fc4000001160c */
[----:B------:R-:W-:Y:S02]  /*1b50*/  LOP3.LUT R45, R45, 0x4, RZ, 0xc0, !PT ;  /* 0x000000042d2d7812 */ /* 0x000fe400078ec0ff */
[--C-:B------:R-:W-:Y:S02]  /*1b60*/  SHF.R.U32.HI R23, RZ, 0x11, R25.reuse ;  /* 0x00000011ff177819 */ /* 0x100fe40000011619 */
[----:B------:R-:W-:Y:S02]  /*1b70*/  ISETP.NE.AND P0, PT, R46, 0x3, PT ;  /* 0x000000032e00780c */ /* 0x000fe40003f05270 */
[----:B------:R-:W-:Y:S02]  /*1b80*/  SHF.R.U32.HI R36, RZ, 0x10, R25 ;  /* 0x00000010ff247819 */ /* 0x000fe40000011619 */
[----:B------:R-:W-:Y:S02]  /*1b90*/  LOP3.LUT R45, R45, 0x1, R30, 0xf8, !PT ;  /* 0x000000012d2d7812 */ /* 0x000fe400078ef81e */
[----:B------:R-:W-:-:S02]  /*1ba0*/  LOP3.LUT R23, R32, 0x2, R23, 0xf8, !PT ;  /* 0x0000000220177812 */ /* 0x000fc400078ef817 */
[----:B------:R-:W-:Y:S02]  /*1bb0*/  LOP3.LUT R39, R47, R50, R39, 0xfe, !PT ;  /* 0x000000322f277212 */ /* 0x000fe400078efe27 */
[----:B------:R-:W-:Y:S02]  /*1bc0*/  SEL R30, RZ, 0x2000, P6 ;  /* 0x00002000ff1e7807 */ /* 0x000fe40003000000 */
[----:B------:R-:W-:Y:S02]  /*1bd0*/  SEL R32, RZ, 0x4000, P0 ;  /* 0x00004000ff207807 */ /* 0x000fe40000000000 */
[----:B------:R-:W-:Y:S02]  /*1be0*/  ISETP.NE.AND P3, PT, R44, 0x2, PT ;  /* 0x000000022c00780c */ /* 0x000fe40003f65270 */
[----:B------:R-:W-:Y:S02]  /*1bf0*/  LOP3.LUT R36, R43, 0x2, R36, 0xf8, !PT ;  /* 0x000000022b247812 */ /* 0x000fe400078ef824 */
[----:B------:R-:W-:-:S02]  /*1c00*/  LOP3.LUT R39, R31, R28, R39, 0xfe, !PT ;  /* 0x0000001c1f277212 */ /* 0x000fc400078efe27 */
[----:B------:R-:W-:Y:S02]  /*1c10*/  LOP3.LUT R30, R32, R30, R29, 0xfe, !PT ;  /* 0x0000001e201e7212 */ /* 0x000fe400078efe1d */
[----:B------:R-:W-:Y:S02]  /*1c20*/  ISETP.NE.AND P4, PT, R44, 0x3, PT ;  /* 0x000000032c00780c */ /* 0x000fe40003f85270 */
[----:B------:R-:W-:Y:S02]  /*1c30*/  SEL R32, RZ, 0x8000, P1 ;  /* 0x00008000ff207807 */ /* 0x000fe40000800000 */
[----:B------:R-:W-:Y:S02]  /*1c40*/  SEL R31, RZ, 0x10000, P3 ;  /* 0x00010000ff1f7807 */ /* 0x000fe40001800000 */
[----:B------:R-:W-:Y:S02]  /*1c50*/  ISETP.NE.AND P5, PT, R36, 0x2, PT ;  /* 0x000000022400780c */ /* 0x000fe40003fa5270 */
[----:B------:R-:W-:-:S02]  /*1c60*/  ISETP.NE.AND P0, PT, R23, 0x2, PT ;  /* 0x000000021700780c */ /* 0x000fc40003f05270 */
[----:B------:R-:W-:Y:S02]  /*1c70*/  SEL R28, RZ, 0x8000, P2 ;  /* 0x00008000ff1c7807 */ /* 0x000fe40001000000 */
[----:B------:R-:W-:Y:S02]  /*1c80*/  SEL R29, RZ, 0x10000, P4 ;  /* 0x00010000ff1d7807 */ /* 0x000fe40002000000 */
[----:B------:R-:W-:Y:S02]  /*1c90*/  ISETP.NE.AND P1, PT, R23, 0x3, PT ;  /* 0x000000031700780c */ /* 0x000fe40003f25270 */
[----:B------:R-:W-:Y:S02]  /*1ca0*/  LOP3.LUT R31, R31, R32, R39, 0xfe, !PT ;  /* 0x000000201f1f7212 */ /* 0x000fe400078efe27 */
[----:B------:R-:W-:Y:S02]  /*1cb0*/  SHF.R.U32.HI R42, RZ, 0x9, R14 ;  /* 0x00000009ff2a7819 */ /* 0x000fe4000001160e */
[----:B------:R-:W-:-:S02]  /*1cc0*/  ISETP.NE.AND P6, PT, R36, 0x3, PT ;  /* 0x000000032400780c */ /* 0x000fc40003fc5270 */
[----:B------:R-:W-:Y:S02]  /*1cd0*/  SEL R32, RZ, 0x20000, P5 ;  /* 0x00020000ff207807 */ /* 0x000fe40002800000 */
[----:B------:R-:W-:Y:S02]  /*1ce0*/  SEL R23, RZ, 0x40000, P0 ;  /* 0x00040000ff177807 */ /* 0x000fe40000000000 */
[----:B------:R-:W-:Y:S02]  /*1cf0*/  LOP3.LUT R29, R29, R28, R30, 0xfe, !PT ;  /* 0x0000001c1d1d7212 */ /* 0x000fe400078efe1e */
[----:B------:R-:W-:Y:S02]  /*1d00*/  LOP3.LUT R44, R42, 0x4, RZ, 0xc0, !PT ;  /* 0x000000042a2c7812 */ /* 0x000fe400078ec0ff */
[----:B------:R-:W-:Y:S02]  /*1d10*/  SEL R28, RZ, 0x20000, P6 ;  /* 0x00020000ff1c7807 */ /* 0x000fe40003000000 */
[----:B------:R-:W-:-:S02]  /*1d20*/  SEL R39, RZ, 0x40000, P1 ;  /* 0x00040000ff277807 */ /* 0x000fc40000800000 */
[----:B------:R-:W-:Y:S02]  /*1d30*/  LOP3.LUT R23, R23, R32, R31, 0xfe, !PT ;  /* 0x0000002017177212 */ /* 0x000fe400078efe1f */
[--C-:B------:R-:W-:Y:S02]  /*1d40*/  SHF.R.U32.HI R42, RZ, 0xe, R14.reuse ;  /* 0x0000000eff2a7819 */ /* 0x100fe4000001160e */
[--C-:B------:R-:W-:Y:S02]  /*1d50*/  SHF.R.U32.HI R31, RZ, 0x11, R14.reuse ;  /* 0x00000011ff1f7819 */ /* 0x100fe4000001160e */
[--C-:B------:R-:W-:Y:S02]  /*1d60*/  SHF.R.U32.HI R32, RZ, 0x10, R14.reuse ;  /* 0x00000010ff207819 */ /* 0x100fe4000001160e */
[----:B------:R-:W-:Y:S02]  /*1d70*/  LOP3.LUT R39, R39, R28, R29, 0xfe, !PT ;  /* 0x0000001c27277212 */ /* 0x000fe400078efe1d */
[----:B------:R-:W-:-:S02]  /*1d80*/  SHF.R.U32.HI R43, RZ, 0x8, R14 ;  /* 0x00000008ff2b7819 */ /* 0x000fc4000001160e */
[----:B------:R-:W-:Y:S02]  /*1d90*/  LOP3.LUT R42, R42, 0x4, RZ, 0xc0, !PT ;  /* 0x000000042a2a7812 */ /* 0x000fe400078ec0ff */
[--C-:B------:R-:W-:Y:S02]  /*1da0*/  SHF.R.U32.HI R33, RZ, 0x10, R12.reuse ;  /* 0x00000010ff217819 */ /* 0x100fe4000001160c */
[----:B------:R-:W-:Y:S02]  /*1db0*/  LOP3.LUT R31, R31, 0x4, RZ, 0xc0, !PT ;  /* 0x000000041f1f7812 */ /* 0x000fe400078ec0ff */
[--C-:B------:R-:W-:Y:S02]  /*1dc0*/  SHF.R.U32.HI R28, RZ, 0x13, R12.reuse ;  /* 0x00000013ff1c7819 */ /* 0x100fe4000001160c */
[----:B------:R-:W-:Y:S02]  /*1dd0*/  SHF.R.U32.HI R29, RZ, 0x12, R12 ;  /* 0x00000012ff1d7819 */ /* 0x000fe4000001160c */
[----:B------:R-:W-:-:S02]  /*1de0*/  LOP3.LUT R32, R32, 0x4, RZ, 0xc0, !PT ;  /* 0x0000000420207812 */ /* 0x000fc400078ec0ff */
[----:B------:R-:W-:Y:S02]  /*1df0*/  SHF.R.U32.HI R46, RZ, 0xa, R12 ;  /* 0x0000000aff2e7819 */ /* 0x000fe4000001160c */
[----:B------:R-:W-:Y:S02]  /*1e00*/  LOP3.LUT R43, R43, 0x4, RZ, 0xc0, !PT ;  /* 0x000000042b2b7812 */ /* 0x000fe400078ec0ff */
[----:B------:R-:W-:Y:S02]  /*1e10*/  SHF.R.U32.HI R47, RZ, 0xd, R14 ;  /* 0x0000000dff2f7819 */ /* 0x000fe4000001160e */
[----:B------:R-:W-:Y:S02]  /*1e20*/  LOP3.LUT R42, R42, 0x1, R33, 0xf8, !PT ;  /* 0x000000012a2a7812 */ /* 0x000fe400078ef821 */
[----:B------:R-:W-:Y:S02]  /*1e30*/  LOP3.LUT R31, R31, 0x1, R28, 0xf8, !PT ;  /* 0x000000011f1f7812 */ /* 0x000fe400078ef81c */
[----:B------:R-:W-:-:S02]  /*1e40*/  SHF.R.U32.HI R33, RZ, 0xf, R14 ;  /* 0x0000000fff217819 */ /* 0x000fc4000001160e */
[----:B------:R-:W-:Y:S02]  /*1e50*/  LOP3.LUT R32, R32, 0x1, R29, 0xf8, !PT ;  /* 0x0000000120207812 */ /* 0x000fe400078ef81d */
[--C-:B------:R-:W-:Y:S02]  /*1e60*/  SHF.R.U32.HI R28, RZ, 0x13, R27.reuse ;  /* 0x00000013ff1c7819 */ /* 0x100fe4000001161b */
[----:B------:R-:W-:Y:S02]  /*1e70*/  SHF.R.U32.HI R29, RZ, 0x10, R27 ;  /* 0x00000010ff1d7819 */ /* 0x000fe4000001161b */
[----:B------:R-:W-:Y:S02]  /*1e80*/  SHF.R.U32.HI R49, RZ, 0xb, R12 ;  /* 0x0000000bff317819 */ /* 0x000fe4000001160c */
[----:B------:R-:W-:Y:S02]  /*1e90*/  LOP3.LUT R43, R43, 0x1, R46, 0xf8, !PT ;  /* 0x000000012b2b7812 */ /* 0x000fe400078ef82e */
[----:B------:R-:W-:-:S02]  /*1ea0*/  SHF.R.U32.HI R36, RZ, 0xf, R12 ;  /* 0x0000000fff247819 */ /* 0x000fc4000001160c */
[----:B------:R-:W-:Y:S02]  /*1eb0*/  LOP3.LUT R47, R47, 0x4, RZ, 0xc0, !PT ;  /* 0x000000042f2f7812 */ /* 0x000fe400078ec0ff */
[----:B------:R-:W-:Y:S02]  /*1ec0*/  SHF.R.U32.HI R46, RZ, 0xb, R14 ;  /* 0x0000000bff2e7819 */ /* 0x000fe4000001160e */
[----:B------:R-:W-:Y:S02]  /*1ed0*/  SHF.R.U32.HI R30, RZ, 0x11, R12 ;  /* 0x00000011ff1e7819 */ /* 0x000fe4000001160c */
[----:B------:R-:W-:Y:S02]  /*1ee0*/  LOP3.LUT R33, R33, 0x4, RZ, 0xc0, !PT ;  /* 0x0000000421217812 */ /* 0x000fe400078ec0ff */
[----:B------:R-:W-:Y:S02]  /*1ef0*/  LOP3.LUT R5, R5, 0x8, R28, 0xf8, !PT ;  /* 0x0000000805057812 */ /* 0x000fe400078ef81c */
[----:B------:R-:W-:-:S02]  /*1f00*/  LOP3.LUT R26, R26, 0x8, R29, 0xf8, !PT ;  /* 0x000000081a1a7812 */ /* 0x000fc400078ef81d */
[--C-:B------:R-:W-:Y:S02]  /*1f10*/  SHF.R.U32.HI R28, RZ, 0x17, R27.reuse ;  /* 0x00000017ff1c7819 */ /* 0x100fe4000001161b */
[----:B------:R-:W-:Y:S02]  /*1f20*/  SHF.R.U32.HI R29, RZ, 0x12, R27 ;  /* 0x00000012ff1d7819 */ /* 0x000fe4000001161b */
[----:B------:R-:W-:Y:S02]  /*1f30*/  LOP3.LUT R44, R44, 0x1, R49, 0xf8, !PT ;  /* 0x000000012c2c7812 */ /* 0x000fe400078ef831 */
[----:B------:R-:W-:Y:S02]  /*1f40*/  LOP3.LUT R47, R47, 0x1, R36, 0xf8, !PT ;  /* 0x000000012f2f7812 */ /* 0x000fe400078ef824 */
[----:B------:R-:W-:Y:S02]  /*1f50*/  LOP3.LUT R46, R46, 0x4, RZ, 0xc0, !PT ;  /* 0x000000042e2e7812 */ /* 0x000fe400078ec0ff */
[----:B------:R-:W-:-:S02]  /*1f60*/  SHF.R.U32.HI R49, RZ, 0xd, R12 ;  /* 0x0000000dff317819 */ /* 0x000fc4000001160c */
[----:B------:R-:W-:Y:S02]  /*1f70*/  LOP3.LUT R33, R33, 0x1, R30, 0xf8, !PT ;  /* 0x0000000121217812 */ /* 0x000fe400078ef81e */
[----:B------:R-:W-:Y:S02]  /*1f80*/  SHF.R.U32.HI R36, RZ, 0x14, R27 ;  /* 0x00000014ff247819 */ /* 0x000fe4000001161b */
[----:B------:R-:W-:Y:S02]  /*1f90*/  SHF.R.U32.HI R30, RZ, 0x12, R14 ;  /* 0x00000012ff1e7819 */ /* 0x000fe4000001160e */
[----:B------:R-:W-:Y:S02]  /*1fa0*/  LOP3.LUT R37, R37, 0x8, R28, 0xf8, !PT ;  /* 0x0000000825257812 */ /* 0x000fe400078ef81c */
[----:B------:R-:W-:Y:S02]  /*1fb0*/  LOP3.LUT R22, R22, 0x8, R29, 0xf8, !PT ;  /* 0x0000000816167812 */ /* 0x000fe400078ef81d */
[----:B------:R-:W-:-:S02]  /*1fc0*/  SHF.R.U32.HI R28, RZ, 0x19, R27 ;  /* 0x00000019ff1c7819 */ /* 0x000fc4000001161b */
[----:B------:R-:W-:Y:S02]  /*1fd0*/  SHF.R.U32.HI R29, RZ, 0x15, R27 ;  /* 0x00000015ff1d7819 */ /* 0x000fe4000001161b */
[----:B------:R-:W-:Y:S02]  /*1fe0*/  LOP3.LUT R46, R46, 0x1, R49, 0xf8, !PT ;  /* 0x000000012e2e7812 */ /* 0x000fe400078ef831 */
[----:B------:R-:W-:Y:S02]  /*1ff0*/  LOP3.LUT R13, R13, 0x8, R36, 0xf8, !PT ;  /* 0x000000080d0d7812 */ /* 0x000fe400078ef824 */
[----:B------:R-:W-:Y:S02]  /*2000*/  LOP3.LUT R30, R30, 0x4, RZ, 0xc0, !PT ;  /* 0x000000041e1e7812 */ /* 0x000fe400078ec0ff */
[----:B------:R-:W-:Y:S02]  /*2010*/  SHF.R.U32.HI R49, RZ, 0x14, R12 ;  /* 0x00000014ff317819 */ /* 0x000fe4000001160c */
[----:B------:R-:W-:-:S02]  /*2020*/  SHF.R.U32.HI R36, RZ, 0x18, R27 ;  /* 0x00000018ff247819 */ /* 0x000fc4000001161b */
[----:B------:R-:W-:Y:S02]  /*2030*/  LOP3.LUT R19, R19, 0x8, R28, 0xf8, !PT ;  /* 0x0000000813137812 */ /* 0x000fe400078ef81c */
[----:B------:R-:W-:Y:S02]  /*2040*/  LOP3.LUT R40, R40, 0x8, R29, 0xf8, !PT ;  /* 0x0000000828287812 */ /* 0x000fe400078ef81d */
[----:B------:R-:W-:Y:S02]  /*2050*/  SHF.R.U32.HI R28, RZ, 0x1b, R27 ;  /* 0x0000001bff1c7819 */ /* 0x000fe4000001161b */
[----:B------:R-:W-:Y:S02]  /*2060*/  SHF.R.U32.HI R29, RZ, 0x13, R14 ;  /* 0x00000013ff1d7819 */ /* 0x000fe4000001160e */
[----:B------:R-:W-:Y:S02]  /*2070*/  LOP3.LUT R30, R30, 0x1, R49, 0xf8, !PT ;  /* 0x000000011e1e7812 */ /* 0x000fe400078ef831 */
[----:B------:R-:W-:-:S02]  /*2080*/  LOP3.LUT R35, R35, 0x8, R36, 0xf8, !PT ;  /* 0x0000000823237812 */ /* 0x000fc400078ef824 */
[--C-:B------:R-:W-:Y:S02]  /*2090*/  SHF.R.U32.HI R49, RZ, 0x11, R27.reuse ;  /* 0x00000011ff317819 */ /* 0x100fe4000001161b */
[----:B------:R-:W-:Y:S02]  /*20a0*/  SHF.R.U32.HI R36, RZ, 0x1a, R27 ;  /* 0x0000001aff247819 */ /* 0x000fe4000001161b */
[----:B------:R-:W-:Y:S02]  /*20b0*/  LOP3.LUT R17, R17, 0x8, R28, 0xf8, !PT ;  /* 0x0000000811117812 */ /* 0x000fe400078ef81c */
[----:B------:R-:W-:Y:S02]  /*20c0*/  LOP3.LUT R29, R29, 0x4, RZ, 0xc0, !PT ;  /* 0x000000041d1d7812 */ /* 0x000fe400078ec0ff */
[----:B------:R-:W-:Y:S02]  /*20d0*/  SHF.R.U32.HI R28, RZ, 0x15, R12 ;  /* 0x00000015ff1c7819 */ /* 0x000fe4000001160c */
[----:B------:R-:W-:-:S02]  /*20e0*/  LOP3.LUT R24, R24, 0x8, R49, 0xf8, !PT ;  /* 0x0000000818187812 */ /* 0x000fc400078ef831 */
[----:B------:R-:W-:Y:S02]  /*20f0*/  LOP3.LUT R11, R11, 0x8, R36, 0xf8, !PT ;  /* 0x000000080b0b7812 */ /* 0x000fe400078ef824 */
[----:B------:R-:W-:Y:S02]  /*2100*/  SHF.R.U32.HI R49, RZ, 0x16, R27 ;  /* 0x00000016ff317819 */ /* 0x000fe4000001161b */
[----:B------:R-:W-:Y:S02]  /*2110*/  SHF.R.U64 R36, R27, 0x1e, R10 ;  /* 0x0000001e1b247819 */ /* 0x000fe4000000120a */
[----:B------:R-:W-:Y:S02]  /*2120*/  SHF.R.U64 R27, R25, 0x1f, R0 ;  /* 0x0000001f191b7819 */ /* 0x000fe40000001200 */
[----:B------:R-:W-:Y:S02]  /*2130*/  LOP3.LUT R29, R29, 0x1, R28, 0xf8, !PT ;  /* 0x000000011d1d7812 */ /* 0x000fe400078ef81c */
[----:B------:R-:W-:-:S02]  /*2140*/  SHF.R.U32.HI R28, RZ, 0x15, R25 ;  /* 0x00000015ff1c7819 */ /* 0x000fc40000011619 */
[----:B------:R-:W-:Y:S02]  /*2150*/  LOP3.LUT R38, R38, 0x2, R27, 0xf8, !PT ;  /* 0x0000000226267812 */ /* 0x000fe400078ef81b */
[--C-:B------:R-:W-:Y:S02]  /*2160*/  SHF.R.U32.HI R27, RZ, 0x12, R25.reuse ;  /* 0x00000012ff1b7819 */ /* 0x100fe40000011619 */
[----:B------:R-:W-:Y:S02]  /*2170*/  LOP3.LUT R5, R5, 0x2, R28, 0xf8, !PT ;  /* 0x0000000205057812 */ /* 0x000fe400078ef81c */
[----:B------:R-:W-:Y:S02]  /*2180*/  SHF.R.U32.HI R28, RZ, 0x16, R25 ;  /* 0x00000016ff1c7819 */ /* 0x000fe40000011619 */
[----:B------:R-:W-:Y:S02]  /*2190*/  LOP3.LUT R26, R26, 0x2, R27, 0xf8, !PT ;  /* 0x000000021a1a7812 */ /* 0x000fe400078ef81b */
[----:B------:R-:W-:-:S02]  /*21a0*/  SHF.R.U32.HI R27, RZ, 0x14, R25 ;  /* 0x00000014ff1b7819 */ /* 0x000fc40000011619 */
[----:B------:R-:W-:Y:S02]  /*21b0*/  LOP3.LUT R13, R13, 0x2, R28, 0xf8, !PT ;  /* 0x000000020d0d7812 */ /* 0x000fe400078ef81c */
[----:B------:R-:W-:Y:S02]  /*21c0*/  SHF.R.U32.HI R28, RZ, 0x19, R25 ;  /* 0x00000019ff1c7819 */ /* 0x000fe40000011619 */
[----:B------:R-:W-:Y:S02]  /*21d0*/  LOP3.LUT R20, R20, 0x8, R49, 0xf8, !PT ;  /* 0x0000000814147812 */ /* 0x000fe400078ef831 */
[----:B------:R-:W-:Y:S02]  /*21e0*/  SHF.R.U32.HI R49, RZ, 0x13, R25 ;  /* 0x00000013ff317819 */ /* 0x000fe40000011619 */
[----:B------:R-:W-:Y:S02]  /*21f0*/  LOP3.LUT R22, R22, 0x2, R27, 0xf8, !PT ;  /* 0x0000000216167812 */ /* 0x000fe400078ef81b */
[----:B------:R-:W-:-:S02]  /*2200*/  SHF.R.U32.HI R27, RZ, 0x17, R25 ;  /* 0x00000017ff1b7819 */ /* 0x000fc40000011619 */
[----:B------:R-:W-:Y:S02]  /*2210*/  LOP3.LUT R37, R37, 0x2, R28, 0xf8, !PT ;  /* 0x0000000225257812 */ /* 0x000fe400078ef81c */
[----:B------:R-:W-:Y:S02]  /*2220*/  SHF.R.U32.HI R28, RZ, 0x1a, R25 ;  /* 0x0000001aff1c7819 */ /* 0x000fe40000011619 */
[----:B------:R-:W-:Y:S02]  /*2230*/  LOP3.LUT R24, R24, 0x2, R49, 0xf8, !PT ;  /* 0x0000000218187812 */ /* 0x000fe400078ef831 */
[----:B------:R-:W-:Y:S02]  /*2240*/  LOP3.LUT R40, R40, 0x2, R27, 0xf8, !PT ;  /* 0x0000000228287812 */ /* 0x000fe400078ef81b */
[----:B------:R-:W-:Y:S02]  /*2250*/  SHF.R.U32.HI R27, RZ, 0x18, R25 ;  /* 0x00000018ff1b7819 */ /* 0x000fe40000011619 */
[----:B------:R-:W-:-:S02]  /*2260*/  LOP3.LUT R35, R35, 0x2, R28, 0xf8, !PT ;  /* 0x0000000223237812 */ /* 0x000fc400078ef81c */
[----:B------:R-:W-:Y:S02]  /*2270*/  ISETP.NE.AND P0, PT, R26, 0x2, PT ;  /* 0x000000021a00780c */ /* 0x000fe40003f05270 */
[----:B------:R-:W-:Y:S02]  /*2280*/  ISETP.NE.AND P1, PT, R24, 0x2, PT ;  /* 0x000000021800780c */ /* 0x000fe40003f25270 */
[----:B------:R-:W-:Y:S02]  /*2290*/  SHF.R.U32.HI R28, RZ, 0x1c, R25 ;  /* 0x0000001cff1c7819 */ /* 0x000fe40000011619 */
[----:B------:R-:W-:Y:S02]  /*22a0*/  LOP3.LUT R20, R20, 0x2, R27, 0xf8, !PT ;  /* 0x0000000214147812 */ /* 0x000fe400078ef81b */
[----:B------:R-:W-:Y:S02]  /*22b0*/  ISETP.NE.AND P2, PT, R26, 0x3, PT ;  /* 0x000000031a00780c */ /* 0x000fe40003f45270 */
[----:B------:R-:W-:-:S02]  /*22c0*/  SEL R27, RZ, 0x80000, P0 ;  /* 0x00080000ff1b7807 */ /* 0x000fc40000000000 */
[----:B------:R-:W-:Y:S02]  /*22d0*/  SEL R26, RZ, 0x100000, P1 ;  /* 0x00100000ff1a7807 */ /* 0x000fe40000800000 */
[----:B------:R-:W-:Y:S02]  /*22e0*/  LOP3.LUT R11, R11, 0x2, R28, 0xf8, !PT ;  /* 0x000000020b0b7812 */ /* 0x000fe400078ef81c */
[----:B------:R-:W-:Y:S02]  /*22f0*/  ISETP.NE.AND P0, PT, R24, 0x3, PT ;  /* 0x000000031800780c */ /* 0x000fe40003f05270 */
[----:B------:R-:W-:Y:S02]  /*2300*/  SHF.R.U32.HI R28, RZ, 0x14, R14 ;  /* 0x00000014ff1c7819 */ /* 0x000fe4000001160e */
[----:B------:R-:W-:Y:S02]  /*2310*/  LOP3.LUT R9, R9, 0x8, R36, 0xf8, !PT ;  /* 0x0000000809097812 */ /* 0x000fe400078ef824 */
[----:B------:R-:W-:-:S02]  /*2320*/  SHF.R.U32.HI R36, RZ, 0x1b, R25 ;  /* 0x0000001bff247819 */ /* 0x000fc40000011619 */
[----:B------:R-:W-:Y:S02]  /*2330*/  LOP3.LUT R23, R26, R27, R23, 0xfe, !PT ;  /* 0x0000001b1a177212 */ /* 0x000fe400078efe17 */
[----:B------:R-:W-:Y:S02]  /*2340*/  SHF.R.U32.HI R24, RZ, 0x1d, R25 ;  /* 0x0000001dff187819 */ /* 0x000fe40000011619 */
[----:B------:R-:W-:Y:S02]  /*2350*/  SHF.R.U32.HI R27, RZ, 0x16, R12 ;  /* 0x00000016ff1b7819 */ /* 0x000fe4000001160c */
[----:B------:R-:W-:Y:S02]  /*2360*/  LOP3.LUT R28, R28, 0x4, RZ, 0xc0, !PT ;  /* 0x000000041c1c7812 */ /* 0x000fe400078ec0ff */
[----:B------:R-:W-:Y:S02]  /*2370*/  SEL R25, RZ, 0x80000, P2 ;  /* 0x00080000ff197807 */ /* 0x000fe40001000000 */
[----:B------:R-:W-:-:S02]  /*2380*/  SEL R26, RZ, 0x100000, P0 ;  /* 0x00100000ff1a7807 */ /* 0x000fc40000000000 */
[----:B------:R-:W-:Y:S02]  /*2390*/  ISETP.NE.AND P0, PT, R22, 0x2, PT ;  /* 0x000000021600780c */ /* 0x000fe40003f05270 */
[----:B------:R-:W-:Y:S02]  /*23a0*/  ISETP.NE.AND P1, PT, R5, 0x2, PT ;  /* 0x000000020500780c */ /* 0x000fe40003f25270 */
[----:B------:R-:W-:Y:S02]  /*23b0*/  LOP3.LUT R19, R19, 0x2, R36, 0xf8, !PT ;  /* 0x0000000213137812 */ /* 0x000fe400078ef824 */
[----:B------:R-:W-:Y:S02]  /*23c0*/  LOP3.LUT R28, R28, 0x1, R27, 0xf8, !PT ;  /* 0x000000011c1c7812 */ /* 0x000fe400078ef81b */
[----:B------:R-:W-:Y:S02]  /*23d0*/  LOP3.LUT R39, R26, R25, R39, 0xfe, !PT ;  /* 0x000000191a277212 */ /* 0x000fe400078efe27 */
[----:B------:R-:W-:-:S02]  /*23e0*/  SHF.R.U32.HI R27, RZ, 0x15, R14 ;  /* 0x00000015ff1b7819 */ /* 0x000fc4000001160e */
[----:B------:R-:W-:Y:S02]  /*23f0*/  SEL R25, RZ, 0x200000, P0 ;  /* 0x00200000ff197807 */ /* 0x000fe40000000000 */
[----:B------:R-:W-:Y:S02]  /*2400*/  SEL R36, RZ, 0x400000, P1 ;  /* 0x00400000ff247807 */ /* 0x000fe40000800000 */
[----:B------:R-:W-:Y:S02]  /*2410*/  LOP3.LUT R17, R17, 0x2, R24, 0xf8, !PT ;  /* 0x0000000211117812 */ /* 0x000fe400078ef818 */
[----:B------:R-:W-:Y:S02]  /*2420*/  SHF.R.U32.HI R24, RZ, 0x17, R12 ;  /* 0x00000017ff187819 */ /* 0x000fe4000001160c */
[----:B------:R-:W-:Y:S02]  /*2430*/  LOP3.LUT R27, R27, 0x4, RZ, 0xc0, !PT ;  /* 0x000000041b1b7812 */ /* 0x000fe400078ec0ff */
[----:B------:R-:W-:-:S02]  /*2440*/  LOP3.LUT R36, R36, R25, R23, 0xfe, !PT ;  /* 0x0000001924247212 */ /* 0x000fc400078efe17 */
[----:B------:R-:W-:Y:S02]  /*2450*/  SHF.R.U32.HI R25, RZ, 0x17, R14 ;  /* 0x00000017ff197819 */ /* 0x000fe4000001160e */
[----:B------:R-:W-:Y:S02]  /*2460*/  LOP3.LUT R27, R27, 0x1, R24, 0xf8, !PT ;  /* 0x000000011b1b7812 */ /* 0x000fe400078ef818 */
[----:B------:R-:W-:Y:S02]  /*2470*/  ISETP.NE.AND P4, PT, R22, 0x3, PT ;  /* 0x000000031600780c */ /* 0x000fe40003f85270 */
[----:B------:R-:W-:Y:S02]  /*2480*/  SHF.R.U32.HI R26, RZ, 0x16, R14 ;  /* 0x00000016ff1a7819 */ /* 0x000fe4000001160e */
[----:B------:R-:W-:Y:S02]  /*2490*/  LOP3.LUT R25, R25, 0x4, RZ, 0xc0, !PT ;  /* 0x0000000419197812 */ /* 0x000fe400078ec0ff */
[----:B------:R-:W-:-:S02]  /*24a0*/  SHF.R.U32.HI R22, RZ, 0x19, R12 ;  /* 0x00000019ff167819 */ /* 0x000fc4000001160c */
[----:B------:R-:W-:Y:S02]  /*24b0*/  SHF.R.U32.HI R24, RZ, 0x18, R14 ;  /* 0x00000018ff187819 */ /* 0x000fe4000001160e */
[----:B------:R-:W-:Y:S02]  /*24c0*/  SHF.R.U32.HI R49, RZ, 0x2, R10 ;  /* 0x00000002ff317819 */ /* 0x000fe4000001160a */
[----:B------:R-:W-:Y:S02]  /*24d0*/  ISETP.NE.AND P0, PT, R5, 0x3, PT ;  /* 0x000000030500780c */ /* 0x000fe40003f05270 */
[----:B------:R-:W-:Y:S02]  /*24e0*/  SHF.R.U32.HI R23, RZ, 0x18, R12 ;  /* 0x00000018ff177819 */ /* 0x000fe4000001160c */
[----:B------:R-:W-:Y:S02]  /*24f0*/  LOP3.LUT R26, R26, 0x4, RZ, 0xc0, !PT ;  /* 0x000000041a1a7812 */ /* 0x000fe400078ec0ff */
[----:B------:R-:W-:-:S02]  /*2500*/  LOP3.LUT R25, R25, 0x1, R22, 0xf8, !PT ;  /* 0x0000000119197812 */ /* 0x000fc400078ef816 */
[----:B------:R-:W-:Y:S02]  /*2510*/  SHF.R.U32.HI R5, RZ, 0x1a, R12 ;  /* 0x0000001aff057819 */ /* 0x000fe4000001160c */
[----:B------:R-:W-:Y:S02]  /*2520*/  LOP3.LUT R24, R24, 0x4, RZ, 0xc0, !PT ;  /* 0x0000000418187812 */ /* 0x000fe400078ec0ff */
[----:B------:R-:W-:Y:S02]  /*2530*/  SHF.R.U32.HI R22, RZ, 0x1a, R14 ;  /* 0x0000001aff167819 */ /* 0x000fe4000001160e */
[----:B------:R-:W-:Y:S02]  /*2540*/  LOP3.LUT R6, R6, 0x8, R49, 0xf8, !PT ;  /* 0x0000000806067812 */ /* 0x000fe400078ef831 */
[----:B------:R-:W-:Y:S02]  /*2550*/  SHF.R.U32.HI R49, RZ, 0x3, R10 ;  /* 0x00000003ff317819 */ /* 0x000fe4000001160a */
[----:B------:R-:W-:-:S02]  /*2560*/  LOP3.LUT R26, R26, 0x1, R23, 0xf8, !PT ;  /* 0x000000011a1a7812 */ /* 0x000fc400078ef817 */
[----:B------:R-:W-:Y:S02]  /*2570*/  LOP3.LUT R24, R24, 0x1, R5, 0xf8, !PT ;  /* 0x0000000118187812 */ /* 0x000fe400078ef805 */
[----:B------:R-:W-:Y:S02]  /*2580*/  SHF.R.U32.HI R23, RZ, 0x19, R14 ;  /* 0x00000019ff177819 */ /* 0x000fe4000001160e */
[----:B------:R-:W-:Y:S02]  /*2590*/  LOP3.LUT R22, R22, 0x4, RZ, 0xc0, !PT ;  /* 0x0000000416167812 */ /* 0x000fe400078ec0ff */
[----:B------:R-:W-:Y:S02]  /*25a0*/  SHF.R.U32.HI R5, RZ, 0x1c, R12 ;  /* 0x0000001cff057819 */ /* 0x000fe4000001160c */
[----:B------:R-:W-:Y:S02]  /*25b0*/  LOP3.LUT R18, R18, 0x8, R49, 0xf8, !PT ;  /* 0x0000000812127812 */ /* 0x000fe400078ef831 */
[----:B------:R-:W-:-:S02]  /*25c0*/  SHF.R.U32.HI R49, RZ, 0x4, R10 ;  /* 0x00000004ff317819 */ /* 0x000fc4000001160a */
[----:B------:R-:W-:Y:S02]  /*25d0*/  LOP3.LUT R23, R23, 0x4, RZ, 0xc0, !PT ;  /* 0x0000000417177812 */ /* 0x000fe400078ec0ff */
[----:B------:R-:W-:Y:S02]  /*25e0*/  SHF.R.U32.HI R50, RZ, 0x1b, R12 ;  /* 0x0000001bff327819 */ /* 0x000fe4000001160c */
[----:B------:R-:W-:Y:S02]  /*25f0*/  LOP3.LUT R22, R22, 0x1, R5, 0xf8, !PT ;  /* 0x0000000116167812 */ /* 0x000fe400078ef805 */
[----:B------:R-:W-:Y:S02]  /*2600*/  SHF.R.U32.HI R5, RZ, 0x1b, R14 ;  /* 0x0000001bff057819 */ /* 0x000fe4000001160e */
[----:B------:R-:W-:Y:S02]  /*2610*/  LOP3.LUT R16, R16, 0x8, R49, 0xf8, !PT ;  /* 0x0000000810107812 */ /* 0x000fe400078ef831 */
[----:B------:R-:W-:-:S02]  /*2620*/  SHF.R.U32.HI R49, RZ, 0x6, R10 ;  /* 0x00000006ff317819 */ /* 0x000fc4000001160a */
[----:B------:R-:W-:Y:S02]  /*2630*/  LOP3.LUT R23, R23, 0x1, R50, 0xf8, !PT ;  /* 0x0000000117177812 */ /* 0x000fe400078ef832 */
[----:B------:R-:W-:Y:S02]  /*2640*/  LOP3.LUT R5, R5, 0x4, RZ, 0xc0, !PT ;  /* 0x0000000405057812 */ /* 0x000fe400078ec0ff */
[----:B------:R-:W-:Y:S02]  /*2650*/  SHF.R.U32.HI R50, RZ, 0x1d, R12 ;  /* 0x0000001dff327819 */ /* 0x000fe4000001160c */
        /* <DEDUP_REMOVED lines=99> */
[----:B------:R-:W-:Y:S02]  /*2c90*/  SHF.R.U32.HI R51, RZ, 0x1f, R12 ;  /* 0x0000001fff337819 */ /* 0x000fe4000001160c */
[----:B------:R-:W-:Y:S02]  /*2ca0*/  LOP3.LUT R5, R5, 0x2, R50, 0xf8, !PT ;  /* 0x0000000205057812 */ /* 0x000fe400078ef832 */
[----:B------:R-:W-:Y:S02]  /*2cb0*/  LOP3.LUT R12, R52, 0x4, RZ, 0xc0, !PT ;  /* 0x00000004340c7812 */ /* 0x000fe400078ec0ff */
[----:B------:R-:W-:Y:S02]  /*2cc0*/  SHF.R.U32.HI R50, RZ, 0x1d, R14 ;  /* 0x0000001dff327819 */ /* 0x000fe4000001160e */
[----:B------:R-:W-:Y:S02]  /*2cd0*/  LOP3.LUT R14, R12, 0x1, R49, 0xf8, !PT ;  /* 0x000000010c0e7812 */ /* 0x000fe400078ef831 */
[----:B------:R-:W-:-:S02]  /*2ce0*/  LOP3.LUT R50, R51, 0x4, R50, 0xf8, !PT ;  /* 0x0000000433327812 */ /* 0x000fc400078ef832 */
[----:B------:R-:W-:Y:S02]  /*2cf0*/  SHF.R.U32.HI R49, RZ, 0x1c, R10 ;  /* 0x0000001cff317819 */ /* 0x000fe4000001160a */
[--C-:B------:R-:W-:Y:S02]  /*2d00*/  LOP3.LUT R9, R9, 0x2, R0.reuse, 0xf8, !PT ;  /* 0x0000000209097812 */ /* 0x100fe400078ef800 */
[----:B------:R-:W-:Y:S02]  /*2d10*/  LOP3.LUT R12, R50, 0x8, R49, 0xf8, !PT ;  /* 0x00000008320c7812 */ /* 0x000fe400078ef831 */
[----:B------:R-:W-:Y:S02]  /*2d20*/  SHF.R.U32.HI R50, RZ, 0x1, R0 ;  /* 0x00000001ff327819 */ /* 0x000fe40000011600 */
[--C-:B------:R-:W-:Y:S02]  /*2d30*/  SHF.R.U32.HI R49, RZ, 0x1b, R10.reuse ;  /* 0x0000001bff317819 */ /* 0x100fe4000001160a */
[----:B------:R-:W-:-:S02]  /*2d40*/  LOP3.LUT R10, R41, 0x8, R10, 0xf8, !PT ;  /* 0x00000008290a7812 */ /* 0x000fc400078ef80a */
[----:B------:R-:W-:Y:S02]  /*2d50*/  LOP3.LUT R41, R15, 0x2, R50, 0xf8, !PT ;  /* 0x000000020f297812 */ /* 0x000fe400078ef832 */
[--C-:B------:R-:W-:Y:S02]  /*2d60*/  SHF.R.U32.HI R15, RZ, 0x1e, R0.reuse ;  /* 0x0000001eff0f7819 */ /* 0x100fe40000011600 */
[----:B------:R-:W-:Y:S02]  /*2d70*/  ISETP.NE.AND P1, PT, R38, 0x2, PT ;  /* 0x000000022600780c */ /* 0x000fe40003f25270 */
[----:B------:R-:W-:Y:S02]  /*2d80*/  LOP3.LUT R12, R12, 0x2, R15, 0xf8, !PT ;  /* 0x000000020c0c7812 */ /* 0x000fe400078ef80f */
[----:B------:R-:W-:Y:S02]  /*2d90*/  SHF.R.U32.HI R15, RZ, 0x2, R0 ;  /* 0x00000002ff0f7819 */ /* 0x000fe40000011600 */
[----:B------:R-:W-:-:S02]  /*2da0*/  ISETP.NE.AND P3, PT, R41, 0x2, PT ;  /* 0x000000022900780c */ /* 0x000fc40003f65270 */
[----:B------:R-:W-:Y:S02]  /*2db0*/  ISETP.NE.AND P2, PT, R9, 0x2, PT ;  /* 0x000000020900780c */ /* 0x000fe40003f45270 */
[----:B------:R-:W-:Y:S02]  /*2dc0*/  LOP3.LUT R10, R10, 0x2, R15, 0xf8, !PT ;  /* 0x000000020a0a7812 */ /* 0x000fe400078ef80f */
[----:B------:R-:W-:Y:S02]  /*2dd0*/  LOP3.LUT R14, R14, 0x8, R49, 0xf8, !PT ;  /* 0x000000080e0e7812 */ /* 0x000fe400078ef831 */
[----:B------:R-:W-:Y:S02]  /*2de0*/  SEL R15, RZ, 0x1, P1 ;  /* 0x00000001ff0f7807 */ /* 0x000fe40000800000 */
[----:B------:R-:W-:Y:S02]  /*2df0*/  SEL R49, RZ, 0x4, P3 ;  /* 0x00000004ff317807 */ /* 0x000fe40001800000 */
[----:B------:R-:W-:-:S02]  /*2e00*/  SEL R50, RZ, 0x2, P2 ;  /* 0x00000002ff327807 */ /* 0x000fc40001000000 */
[----:B------:R-:W-:Y:S02]  /*2e10*/  ISETP.NE.AND P1, PT, R10, 0x2, PT ;  /* 0x000000020a00780c */ /* 0x000fe40003f25270 */
[----:B------:R-:W-:Y:S02]  /*2e20*/  ISETP.NE.AND P2, PT, R21, 0x2, PT ;  /* 0x000000021500780c */ /* 0x000fe40003f45270 */
[----:B------:R-:W-:Y:S02]  /*2e30*/  LOP3.LUT R49, R49, R50, R15, 0xfe, !PT ;  /* 0x0000003231317212 */ /* 0x000fe400078efe0f */
[----:B------:R-:W-:Y:S02]  /*2e40*/  SEL R50, RZ, 0x8, P1 ;  /* 0x00000008ff327807 */ /* 0x000fe40000800000 */
[----:B------:R-:W-:Y:S02]  /*2e50*/  SEL R15, RZ, 0x10, P2 ;  /* 0x00000010ff0f7807 */ /* 0x000fe40001000000 */
[----:B------:R-:W-:-:S02]  /*2e60*/  ISETP.NE.AND P1, PT, R6, 0x2, PT ;  /* 0x000000020600780c */ /* 0x000fc40003f25270 */
[----:B------:R-:W-:Y:S02]  /*2e70*/  ISETP.NE.AND P2, PT, R18, 0x2, PT ;  /* 0x000000021200780c */ /* 0x000fe40003f45270 */
[----:B------:R-:W-:Y:S02]  /*2e80*/  LOP3.LUT R15, R15, R50, R49, 0xfe, !PT ;  /* 0x000000320f0f7212 */ /* 0x000fe400078efe31 */
[----:B------:R-:W-:Y:S02]  /*2e90*/  SEL R50, RZ, 0x20, P1 ;  /* 0x00000020ff327807 */ /* 0x000fe40000800000 */
[----:B------:R-:W-:Y:S02]  /*2ea0*/  SEL R49, RZ, 0x40, P2 ;  /* 0x00000040ff317807 */ /* 0x000fe40001000000 */
[----:B------:R-:W-:Y:S02]  /*2eb0*/  ISETP.NE.AND P1, PT, R16, 0x2, PT ;  /* 0x000000021000780c */ /* 0x000fe40003f25270 */
[----:B------:R-:W-:-:S02]  /*2ec0*/  ISETP.NE.AND P2, PT, R7, 0x2, PT ;  /* 0x000000020700780c */ /* 0x000fc40003f45270 */
[----:B------:R-:W-:Y:S02]  /*2ed0*/  LOP3.LUT R49, R49, R50, R15, 0xfe, !PT ;  /* 0x0000003231317212 */ /* 0x000fe400078efe0f */
[----:B------:R-:W-:Y:S02]  /*2ee0*/  SEL R50, RZ, 0x80, P1 ;  /* 0x00000080ff327807 */ /* 0x000fe40000800000 */
[----:B------:R-:W-:Y:S02]  /*2ef0*/  SEL R15, RZ, 0x100, P2 ;  /* 0x00000100ff0f7807 */ /* 0x000fe40001000000 */
[----:B------:R-:W-:Y:S02]  /*2f00*/  ISETP.NE.AND P1, PT, R34, 0x2, PT ;  /* 0x000000022200780c */ /* 0x000fe40003f25270 */
[----:B------:R-:W-:Y:S02]  /*2f10*/  ISETP.NE.AND P2, PT, R43, 0x2, PT ;  /* 0x000000022b00780c */ /* 0x000fe40003f45270 */
[----:B------:R-:W-:-:S02]  /*2f20*/  LOP3.LUT R15, R15, R50, R49, 0xfe, !PT ;  /* 0x000000320f0f7212 */ /* 0x000fc400078efe31 */
[----:B------:R-:W-:Y:S02]  /*2f30*/  SEL R50, RZ, 0x200, P1 ;  /* 0x00000200ff327807 */ /* 0x000fe40000800000 */
[----:B------:R-:W-:Y:S02]  /*2f40*/  SEL R49, RZ, 0x400, P2 ;  /* 0x00000400ff317807 */ /* 0x000fe40001000000 */
[----:B------:R-:W-:Y:S02]  /*2f50*/  ISETP.NE.AND P1, PT, R44, 0x2, PT ;  /* 0x000000022c00780c */ /* 0x000fe40003f25270 */
[----:B------:R-:W-:Y:S02]  /*2f60*/  ISETP.NE.AND P2, PT, R45, 0x2, PT ;  /* 0x000000022d00780c */ /* 0x000fe40003f45270 */
[----:B------:R-:W-:Y:S02]  /*2f70*/  LOP3.LUT R49, R49, R50, R15, 0xfe, !PT ;  /* 0x0000003231317212 */ /* 0x000fe400078efe0f */
[----:B------:R-:W-:-:S02]  /*2f80*/  SEL R50, RZ, 0x800, P1 ;  /* 0x00000800ff327807 */ /* 0x000fc40000800000 */
[----:B------:R-:W-:Y:S02]  /*2f90*/  SEL R15, RZ, 0x1000, P2 ;  /* 0x00001000ff0f7807 */ /* 0x000fe40001000000 */
[----:B------:R-:W-:Y:S02]  /*2fa0*/  ISETP.NE.AND P1, PT, R46, 0x2, PT ;  /* 0x000000022e00780c */ /* 0x000fe40003f25270 */
[----:B------:R-:W-:Y:S02]  /*2fb0*/  ISETP.NE.AND P2, PT, R48, 0x2, PT ;  /* 0x000000023000780c */ /* 0x000fe40003f45270 */
[----:B------:R-:W-:Y:S02]  /*2fc0*/  LOP3.LUT R15, R15, R50, R49, 0xfe, !PT ;  /* 0x000000320f0f7212 */ /* 0x000fe400078efe31 */
        /* <DEDUP_REMOVED lines=18> */
[----:B------:R-:W-:Y:S02]  /*30f0*/  LOP3.LUT R15, R15, R50, R49, 0xfe, !PT ;  /* 0x000000320f0f7212 */ /* 0x000fe400078efe31 */
[----:B------:R-:W-:-:S02]  /*3100*/  SHF.R.U32.HI R49, RZ, 0x1d, R0 ;  /* 0x0000001dff317819 */ /* 0x000fc40000011600 */
[----:B------:R-:W-:Y:S02]  /*3110*/  ISETP.NE.AND P3, PT, R13, 0x3, PT ;  /* 0x000000030d00780c */ /* 0x000fe40003f65270 */
[----:B------:R-:W-:Y:S02]  /*3120*/  LOP3.LUT R0, R14, 0x2, R49, 0xf8, !PT ;  /* 0x000000020e007812 */ /* 0x000fe400078ef831 */
[----:B------:R-:W-:Y:S02]  /*3130*/  SEL R13, RZ, 0x200000, P4 ;  /* 0x00200000ff0d7807 */ /* 0x000fe40002000000 */
[----:B------:R-:W-:Y:S02]  /*3140*/  SEL R14, RZ, 0x400000, P0 ;  /* 0x00400000ff0e7807 */ /* 0x000fe40000000000 */
[----:B------:R-:W-:Y:S02]  /*3150*/  ISETP.NE.AND P4, PT, R29, 0x2, PT ;  /* 0x000000021d00780c */ /* 0x000fe40003f85270 */
[----:B------:R-:W-:-:S02]  /*3160*/  ISETP.NE.AND P6, PT, R28, 0x2, PT ;  /* 0x000000021c00780c */ /* 0x000fc40003fc5270 */
[C---:B------:R-:W-:Y:S02]  /*3170*/  ISETP.NE.AND P2, PT, R40.reuse, 0x2, PT ;  /* 0x000000022800780c */ /* 0x040fe40003f45270 */
[----:B------:R-:W-:Y:S02]  /*3180*/  ISETP.NE.AND P5, PT, R40, 0x3, PT ;  /* 0x000000032800780c */ /* 0x000fe40003fa5270 */
[----:B------:R-:W-:Y:S02]  /*3190*/  LOP3.LUT R39, R14, R13, R39, 0xfe, !PT ;  /* 0x0000000d0e277212 */ /* 0x000fe400078efe27 */
[----:B------:R-:W-:Y:S02]  /*31a0*/  SEL R40, RZ, 0x800000, P1 ;  /* 0x00800000ff287807 */ /* 0x000fe40000800000 */
[----:B------:R-:W-:Y:S02]  /*31b0*/  SEL R13, RZ, 0x200000, P4 ;  /* 0x00200000ff0d7807 */ /* 0x000fe40002000000 */
[----:B------:R-:W-:-:S02]  /*31c0*/  ISETP.NE.AND P1, PT, R20, 0x2, PT ;  /* 0x000000021400780c */ /* 0x000fc40003f25270 */
[----:B------:R-:W-:Y:S02]  /*31d0*/  ISETP.NE.AND P4, PT, R20, 0x3, PT ;  /* 0x000000031400780c */ /* 0x000fe40003f85270 */
[----:B------:R-:W-:Y:S02]  /*31e0*/  SEL R20, RZ, 0x400000, P6 ;  /* 0x00400000ff147807 */ /* 0x000fe40003000000 */
[----:B------:R-:W-:Y:S02]  /*31f0*/  SEL R49, RZ, 0x1000000, P2 ;  /* 0x01000000ff317807 */ /* 0x000fe40001000000 */
[----:B------:R-:W-:Y:S02]  /*3200*/  SEL R14, RZ, 0x800000, P3 ;  /* 0x00800000ff0e7807 */ /* 0x000fe40001800000 */
[C---:B------:R-:W-:Y:S02]  /*3210*/  ISETP.NE.AND P6, PT, R37.reuse, 0x2, PT ;  /* 0x000000022500780c */ /* 0x040fe40003fc5270 */
        /* <DEDUP_REMOVED lines=8> */
[----:B------:R-:W-:Y:S02]  /*32a0*/  LOP3.LUT R35, R13, R14, R39, 0xfe, !PT ;  /* 0x0000000e0d237212 */ /* 0x000fe400078efe27 */
[----:B------:R-:W-:Y:S02]  /*32b0*/  ISETP.NE.AND P3, PT, R27, 0x2, PT ;  /* 0x000000021b00780c */ /* 0x000fe40003f65270 */
[----:B------:R-:W-:Y:S02]  /*32c0*/  SEL R14, RZ, 0x10000000, P1 ;  /* 0x10000000ff0e7807 */ /* 0x000fe40000800000 */
[----:B------:R-:W-:Y:S02]  /*32d0*/  ISETP.NE.AND P1, PT, R26, 0x2, PT ;  /* 0x000000021a00780c */ /* 0x000fe40003f25270 */
[----:B------:R-:W-:-:S02]  /*32e0*/  ISETP.NE.AND P0, PT, R38, 0x3, PT ;  /* 0x000000032600780c */ /* 0x000fc40003f05270 */
[----:B------:R-:W-:Y:S02]  /*32f0*/  SEL R38, RZ, 0x800000, P3 ;  /* 0x00800000ff267807 */ /* 0x000fe40001800000 */
[----:B------:R-:W-:Y:S02]  /*3300*/  ISETP.NE.AND P3, PT, R19, 0x3, PT ;  /* 0x000000031300780c */ /* 0x000fe40003f65270 */
[----:B------:R-:W-:Y:S02]  /*3310*/  SEL R19, RZ, 0x1000000, P1 ;  /* 0x01000000ff137807 */ /* 0x000fe40000800000 */
[----:B------:R-:W-:Y:S02]  /*3320*/  LOP3.LUT R40, R49, R40, R36, 0xfe, !PT ;  /* 0x0000002831287212 */ /* 0x000fe400078efe24 */
[----:B------:R-:W-:Y:S02]  /*3330*/  ISETP.NE.AND P1, PT, R17, 0x2, PT ;  /* 0x000000021100780c */ /* 0x000fe40003f25270 */
[----:B------:R-:W-:-:S02]  /*3340*/  SEL R36, RZ, 0x4000000, P6 ;  /* 0x04000000ff247807 */ /* 0x000fc40003000000 */
[----:B------:R-:W-:Y:S02]  /*3350*/  LOP3.LUT R38, R19, R38, R20, 0xfe, !PT ;  /* 0x0000002613267212 */ /* 0x000fe400078efe14 */
[----:B------:R-:W-:Y:S02]  /*3360*/  SEL R20, RZ, 0x40000000, P1 ;  /* 0x40000000ff147807 */ /* 0x000fe40000800000 */
[----:B------:R-:W-:Y:S02]  /*3370*/  LOP3.LUT R19, R36, R37, R40, 0xfe, !PT ;  /* 0x0000002524137212 */ /* 0x000fe400078efe28 */
[----:B------:R-:W-:Y:S02]  /*3380*/  ISETP.NE.AND P1, PT, R25, 0x2, PT ;  /* 0x000000021900780c */ /* 0x000fe40003f25270 */
[----:B------:R-:W-:Y:S02]  /*3390*/  SEL R37, RZ, 0x2000000, P4 ;  /* 0x02000000ff257807 */ /* 0x000fe40002000000 */
[----:B------:R-:W-:-:S02]  /*33a0*/  ISETP.NE.AND P4, PT, R24, 0x2, PT ;  /* 0x000000021800780c */ /* 0x000fc40003f85270 */
[----:B------:R-:W-:Y:S02]  /*33b0*/  SEL R36, RZ, 0x4000000, P2 ;  /* 0x04000000ff247807 */ /* 0x000fe40001000000 */
[----:B------:R-:W-:Y:S02]  /*33c0*/  SEL R39, RZ, 0x2000000, P1 ;  /* 0x02000000ff277807 */ /* 0x000fe40000800000 */
[C---:B------:R-:W-:Y:S02]  /*33d0*/  ISETP.NE.AND P2, PT, R8.reuse, 0x2, PT ;  /* 0x000000020800780c */ /* 0x040fe40003f45270 */
[----:B------:R-:W-:Y:S02]  /*33e0*/  ISETP.NE.AND P1, PT, R8, 0x3, PT ;  /* 0x000000030800780c */ /* 0x000fe40003f25270 */
[----:B------:R-:W-:Y:S02]  /*33f0*/  SEL R8, RZ, 0x4000000, P4 ;  /* 0x04000000ff087807 */ /* 0x000fe40002000000 */
[----:B------:R-:W-:-:S02]  /*3400*/  ISETP.NE.AND P6, PT, R11, 0x2, PT ;  /* 0x000000020b00780c */ /* 0x000fc40003fc5270 */
[----:B------:R-:W-:Y:S02]  /*3410*/  ISETP.NE.AND P4, PT, R11, 0x3, PT ;  /* 0x000000030b00780c */ /* 0x000fe40003f85270 */
[----:B------:R-:W-:Y:S02]  /*3420*/  LOP3.LUT R11, R36, R37, R35, 0xfe, !PT ;  /* 0x00000025240b7212 */ /* 0x000fe400078efe23 */
[----:B------:R-:W-:Y:S02]  /*3430*/  SEL R36, RZ, 0x10000000, P3 ;  /* 0x10000000ff247807 */ /* 0x000fe40001800000 */
[----:B------:R-:W-:Y:S02]  /*3440*/  LOP3.LUT R35, R8, R39, R38, 0xfe, !PT ;  /* 0x0000002708237212 */ /* 0x000fe400078efe26 */
[----:B------:R-:W-:Y:S02]  /*3450*/  ISETP.NE.AND P3, PT, R22, 0x2, PT ;  /* 0x000000021600780c */ /* 0x000fe40003f65270 */
[----:B------:R-:W-:-:S02]  /*3460*/  SEL R8, RZ, 0x20000000, P4 ;  /* 0x20000000ff087807 */ /* 0x000fc40002000000 */
[----:B------:R-:W-:Y:S02]  /*3470*/  ISETP.NE.AND P4, PT, R5, 0x2, PT ;  /* 0x000000020500780c */ /* 0x000fe40003f85270 */
[----:B------:R-:W-:Y:S02]  /*3480*/  SEL R37, RZ, 0x8000000, P5 ;  /* 0x08000000ff257807 */ /* 0x000fe40002800000 */
[----:B------:R-:W-:Y:S02]  /*3490*/  ISETP.NE.AND P5, PT, R23, 0x2, PT ;  /* 0x000000021700780c */ /* 0x000fe40003fa5270 */
[----:B------:R-:W-:Y:S02]  /*34a0*/  SEL R38, RZ, 0x10000000, P3 ;  /* 0x10000000ff267807 */ /* 0x000fe40001800000 */
        /* <DEDUP_REMOVED lines=8> */
[----:B------:R-:W-:Y:S02]  /*3530*/  SEL R21, RZ, 0x2, P4 ;  /* 0x00000002ff157807 */ /* 0x000fe40002000000 */
[----:B------:R-:W-:Y:S02]  /*3540*/  ISETP.NE.AND P6, PT, R41, 0x3, PT ;  /* 0x000000032900780c */ /* 0x000fe40003fc5270 */
[----:B------:R-:W-:Y:S02]  /*3550*/  ISETP.NE.AND P4, PT, R6, 0x3, PT ;  /* 0x000000030600780c */ /* 0x000fe40003f85270 */
[----:B------:R-:W-:Y:S02]  /*3560*/  SEL R40, RZ, 0x40000000, P5 ;  /* 0x40000000ff287807 */ /* 0x000fe40002800000 */
[----:B------:R-:W-:Y:S02]  /*3570*/  ISETP.NE.AND P5, PT, R10, 0x3, PT ;  /* 0x000000030a00780c */ /* 0x000fe40003fa5270 */
[----:B------:R-:W-:-:S02]  /*3580*/  SEL R6, RZ, 0x4, P6 ;  /* 0x00000004ff067807 */ /* 0x000fc40003000000 */
[----:B------:R-:W-:Y:S02]  /*3590*/  SEL R9, RZ, 0x20, P4 ;  /* 0x00000020ff097807 */ /* 0x000fe40002000000 */
[----:B------:R-:W-:Y:S02]  /*35a0*/  ISETP.NE.AND P4, PT, R16, 0x3, PT ;  /* 0x000000031000780c */ /* 0x000fe40003f85270 */
[----:B------:R-:W-:Y:S02]  /*35b0*/  SEL R41, RZ, 0x8, P5 ;  /* 0x00000008ff297807 */ /* 0x000fe40002800000 */
[----:B------:R-:W-:Y:S02]  /*35c0*/  SEL R10, RZ, 0x10, P0 ;  /* 0x00000010ff0a7807 */ /* 0x000fe40000000000 */
[C---:B------:R-:W-:Y:S02]  /*35d0*/  ISETP.NE.AND P6, PT, R12.reuse, 0x2, PT ;  /* 0x000000020c00780c */ /* 0x040fe40003fc5270 */
[----:B------:R-:W-:-:S02]  /*35e0*/  ISETP.NE.AND P5, PT, R12, 0x3, PT ;  /* 0x000000030c00780c */ /* 0x000fc40003fa5270 */
[----:B------:R-:W-:Y:S02]  /*35f0*/  ISETP.NE.AND P0, PT, R18, 0x3, PT ;  /* 0x000000031200780c */ /* 0x000fe40003f05270 */
[----:B------:R-:W-:Y:S02]  /*3600*/  LOP3.LUT R12, R6, R21, R49, 0xfe, !PT ;  /* 0x00000015060c7212 */ /* 0x000fe400078efe31 */
[----:B------:R-:W-:Y:S02]  /*3610*/  SEL R21, RZ, 0x80, P4 ;  /* 0x00000080ff157807 */ /* 0x000fe40002000000 */
[----:B------:R-:W-:Y:S02]  /*3620*/  ISETP.NE.AND P4, PT, R34, 0x3, PT ;  /* 0x000000032200780c */ /* 0x000fe40003f85270 */
[----:B------:R-:W-:Y:S02]  /*3630*/  SEL R6, RZ, 0x40, P0 ;  /* 0x00000040ff067807 */ /* 0x000fe40000000000 */
[----:B------:R-:W-:-:S02]  /*3640*/  ISETP.NE.AND P0, PT, R7, 0x3, PT ;  /* 0x000000030700780c */ /* 0x000fc40003f05270 */
[----:B------:R-:W-:Y:S02]  /*3650*/  LOP3.LUT R7, R10, R41, R12, 0xfe, !PT ;  /* 0x000000290a077212 */ /* 0x000fe400078efe0c */
[----:B------:R-:W-:Y:S02]  /*3660*/  SEL R10, RZ, 0x200, P4 ;  /* 0x00000200ff0a7807 */ /* 0x000fe40002000000 */
[----:B------:R-:W-:Y:S02]  /*3670*/  ISETP.NE.AND P4, PT, R44, 0x3, PT ;  /* 0x000000032c00780c */ /* 0x000fe40003f85270 */
[----:B------:R-:W-:Y:S02]  /*3680*/  SEL R12, RZ, 0x100, P0 ;  /* 0x00000100ff0c7807 */ /* 0x000fe40000000000 */
[----:B------:R-:W-:Y:S02]  /*3690*/  ISETP.NE.AND P0, PT, R43, 0x3, PT ;  /* 0x000000032b00780c */ /* 0x000fe40003f05270 */
[----:B------:R-:W-:-:S02]  /*36a0*/  LOP3.LUT R6, R6, R9, R7, 0xfe, !PT ;  /* 0x0000000906067212 */ /* 0x000fc400078efe07 */
[----:B------:R-:W-:Y:S02]  /*36b0*/  SEL R7, RZ, 0x800, P4 ;  /* 0x00000800ff077807 */ /* 0x000fe40002000000 */
[----:B------:R-:W-:Y:S02]  /*36c0*/  ISETP.NE.AND P4, PT, R46, 0x3, PT ;  /* 0x000000032e00780c */ /* 0x000fe40003f85270 */
[----:B------:R-:W-:Y:S02]  /*36d0*/  SEL R9, RZ, 0x400, P0 ;  /* 0x00000400ff097807 */ /* 0x000fe40000000000 */
[----:B------:R-:W-:Y:S02]  /*36e0*/  ISETP.NE.AND P0, PT, R45, 0x3, PT ;  /* 0x000000032d00780c */ /* 0x000fe40003f05270 */
[----:B------:R-:W-:Y:S02]  /*36f0*/  LOP3.LUT R12, R12, R21, R6, 0xfe, !PT ;  /* 0x000000150c0c7212 */ /* 0x000fe400078efe06 */
[----:B------:R-:W-:-:S02]  /*3700*/  SEL R21, RZ, 0x2000, P4 ;  /* 0x00002000ff157807 */ /* 0x000fc40002000000 */
[----:B------:R-:W-:Y:S02]  /*3710*/  ISETP.NE.AND P4, PT, R47, 0x3, PT ;  /* 0x000000032f00780c */ /* 0x000fe40003f85270 */
[----:B------:R-:W-:Y:S02]  /*3720*/  SEL R6, RZ, 0x1000, P0 ;  /* 0x00001000ff067807 */ /* 0x000fe40000000000 */
[----:B------:R-:W-:Y:S02]  /*3730*/  ISETP.NE.AND P0, PT, R48, 0x3, PT ;  /* 0x000000033000780c */ /* 0x000fe40003f05270 */
[----:B------:R-:W-:Y:S02]  /*3740*/  LOP3.LUT R9, R9, R10, R12, 0xfe, !PT ;  /* 0x0000000a09097212 */ /* 0x000fe400078efe0c */
[----:B------:R-:W-:Y:S02]  /*3750*/  SEL R10, RZ, 0x8000, P4 ;  /* 0x00008000ff0a7807 */ /* 0x000fe40002000000 */
[----:B------:R-:W-:-:S02]  /*3760*/  ISETP.NE.AND P4, PT, R33, 0x3, PT ;  /* 0x000000032100780c */ /* 0x000fc40003f85270 */
[----:B------:R-:W-:Y:S02]  /*3770*/  SEL R12, RZ, 0x4000, P0 ;  /* 0x00004000ff0c7807 */ /* 0x000fe40000000000 */
[----:B------:R-:W-:Y:S02]  /*3780*/  ISETP.NE.AND P0, PT, R42, 0x3, PT ;  /* 0x000000032a00780c */ /* 0x000fe40003f05270 */
[----:B------:R-:W-:Y:S02]  /*3790*/  LOP3.LUT R6, R6, R7, R9, 0xfe, !PT ;  /* 0x0000000706067212 */ /* 0x000fe400078efe09 */
[----:B------:R-:W-:Y:S02]  /*37a0*/  SEL R7, RZ, 0x20000, P4 ;  /* 0x00020000ff077807 */ /* 0x000fe40002000000 */
[----:B------:R-:W-:Y:S02]  /*37b0*/  ISETP.NE.AND P4, PT, R31, 0x3, PT ;  /* 0x000000031f00780c */ /* 0x000fe40003f85270 */
[----:B------:R-:W-:-:S02]  /*37c0*/  SEL R9, RZ, 0x10000, P0 ;  /* 0x00010000ff097807 */ /* 0x000fc40000000000 */
        /* <DEDUP_REMOVED lines=20> */
[----:B------:R-:W-:Y:S02]  /*3910*/  LOP3.LUT R9, R9, R10, R12, 0xfe, !PT ;  /* 0x0000000a09097212 */ /* 0x000fe400078efe0c */
[----:B------:R-:W-:Y:S02]  /*3920*/  SEL R10, RZ, 0x8000000, P4 ;  /* 0x08000000ff0a7807 */ /* 0x000fe40002000000 */
[----:B------:R-:W-:Y:S02]  /*3930*/  ISETP.NE.AND P4, PT, R5, 0x3, PT ;  /* 0x000000030500780c */ /* 0x000fe40003f85270 */
[----:B------:R-:W-:-:S02]  /*3940*/  ISETP.NE.AND P0, PT, R24, 0x3, PT ;  /* 0x000000031800780c */ /* 0x000fc40003f05270 */
[----:B------:R-:W-:Y:S02]  /*3950*/  LOP3.LUT R5, R6, R7, R9, 0xfe, !PT ;  /* 0x0000000706057212 */ /* 0x000fe400078efe09 */
[----:B------:R-:W0:Y:S01]  /*3960*/  LDC.64 R6, c[0x0][0x388] ;  /* 0x0000e200ff067b82 */ /* 0x000e220000000a00 */
[----:B------:R-:W-:Y:S02]  /*3970*/  SEL R12, RZ, 0x4000000, P0 ;  /* 0x04000000ff0c7807 */ /* 0x000fe40000000000 */
[----:B------:R-:W-:Y:S02]  /*3980*/  ISETP.NE.AND P0, PT, R22, 0x3, PT ;  /* 0x000000031600780c */ /* 0x000fe40003f05270 */
[----:B------:R-:W-:Y:S02]  /*3990*/  LOP3.LUT R14, R14, R15, R19, 0xfe, !PT ;  /* 0x0000000f0e0e7212 */ /* 0x000fe400078efe13 */
[----:B------:R-:W-:Y:S02]  /*39a0*/  SEL R9, RZ, 0x10000000, P0 ;  /* 0x10000000ff097807 */ /* 0x000fe40000000000 */
[----:B------:R-:W-:-:S02]  /*39b0*/  ISETP.NE.AND P0, PT, R0, 0x3, PT ;  /* 0x000000030000780c */ /* 0x000fc40003f05270 */
[----:B------:R-:W-:Y:S02]  /*39c0*/  LOP3.LUT R0, R12, R21, R5, 0xfe, !PT ;  /* 0x000000150c007212 */ /* 0x000fe400078efe05 */
[----:B------:R-:W-:Y:S02]  /*39d0*/  LOP3.LUT R35, R38, R39, R35, 0xfe, !PT ;  /* 0x0000002726237212 */ /* 0x000fe400078efe23 */
[----:B------:R-:W-:Y:S02]  /*39e0*/  LOP3.LUT R9, R9, R10, R0, 0xfe, !PT ;  /* 0x0000000a09097212 */ /* 0x000fe400078efe00 */
[----:B------:R-:W-:Y:S02]  /*39f0*/  LOP3.LUT R36, R36, R37, R11, 0xfe, !PT ;  /* 0x0000002524247212 */ /* 0x000fe400078efe0b */
[----:B------:R-:W-:Y:S02]  /*3a00*/  LOP3.LUT R20, R20, R13, R14, 0xfe, !PT ;  /* 0x0000000d14147212 */ /* 0x000fe400078efe0e */
[----:B------:R-:W-:-:S02]  /*3a10*/  SEL R0, RZ, 0x20000000, P4 ;  /* 0x20000000ff007807 */ /* 0x000fc40002000000 */
[----:B------:R-:W-:Y:S01]  /*3a20*/  SEL R5, RZ, 0x40000000, P0 ;  /* 0x40000000ff057807 */ /* 0x000fe20000000000 */
[----:B0-----:R-:W-:Y:S01]  /*3a30*/  IMAD.WIDE R6, R4, 0x8, R6 ;  /* 0x0000000804067825 */ /* 0x001fe200078e0206 */
[----:B------:R-:W-:Y:S02]  /*3a40*/  LOP3.LUT R17, R40, R17, R35, 0xfe, !PT ;  /* 0x0000001128117212 */ /* 0x000fe400078efe23 */
[----:B------:R-:W-:Y:S02]  /*3a50*/  SEL R11, RZ, 0x40000000, P3 ;  /* 0x40000000ff0b7807 */ /* 0x000fe40001800000 */
[----:B------:R-:W-:Y:S02]  /*3a60*/  SEL R15, RZ, 0x80000000, P2 ;  /* 0x80000000ff0f7807 */ /* 0x000fe40001000000 */
[----:B------:R-:W-:Y:S02]  /*3a70*/  SEL R13, RZ, 0x80000000, P6 ;  /* 0x80000000ff0d7807 */ /* 0x000fe40003000000 */
[----:B------:R-:W-:-:S02]  /*3a80*/  LOP3.LUT R5, R5, R0, R9, 0xfe, !PT ;  /* 0x0000000005057212 */ /* 0x000fc400078efe09 */
[----:B------:R-:W-:Y:S02]  /*3a90*/  LOP3.LUT R8, R11, R8, R36, 0xfe, !PT ;  /* 0x000000080b087212 */ /* 0x000fe400078efe24 */
[----:B------:R-:W-:Y:S02]  /*3aa0*/  LOP3.LUT R2, R2, R15, R20, 0xe0, !PT ;  /* 0x0000000f02027212 */ /* 0x000fe400078ee014 */
[----:B------:R-:W-:Y:S02]  /*3ab0*/  LOP3.LUT R3, R3, R13, R17, 0xe0, !PT ;  /* 0x0000000d03037212 */ /* 0x000fe400078ee011 */
[----:B------:R-:W-:Y:S02]  /*3ac0*/  SEL R9, RZ, 0x80000000, P1 ;  /* 0x80000000ff097807 */ /* 0x000fe40000800000 */
[----:B------:R-:W-:Y:S02]  /*3ad0*/  SEL R0, RZ, 0x80000000, P5 ;  /* 0x80000000ff007807 */ /* 0x000fe40002800000 */
[----:B------:R-:W-:-:S02]  /*3ae0*/  LOP3.LUT R2, R2, R9, R8, 0xfe, !PT ;  /* 0x0000000902027212 */ /* 0x000fc400078efe08 */
[----:B------:R-:W-:-:S05]  /*3af0*/  LOP3.LUT R3, R3, R0, R5, 0xfe, !PT ;  /* 0x0000000003037212 */ /* 0x000fca00078efe05 */
[----:B------:R-:W-:Y:S01]  /*3b00*/  STG.E.64 desc[UR4][R6.64], R2 ;  /* 0x0000000206007986 */ /* 0x000fe2000c101b04 */
[----:B------:R-:W-:Y:S05]  /*3b10*/  EXIT ;  /* 0x000000000000794d */ /* 0x000fea0003800000 */
.L_x_2:
[----:B------:R-:W-:-:S00]  /*3b20*/  BRA `(.L_x_2) ;  /* 0xfffffffc00fc7947 */ /* 0x000fc0000383ffff */
[----:B------:R-:W-:-:S00]  /*3b30*/  NOP ;  /* 0x0000000000007918 */ /* 0x000fc00000000000 */
        /* <DEDUP_REMOVED lines=12> */
.L_x_3:


//--------------------- .nv.shared.reserved.0     --------------------------
	.section	.nv.shared.reserved.0,"aw",@nobits
	.weak		__nv_reservedSMEM_offset_0_alias
	.size		__nv_reservedSMEM_offset_0_alias, 0, 64
	.other		__nv_reservedSMEM_offset_0_alias,@"STO_CUDA_RESERVED_SHARED STV_DEFAULT"
__nv_reservedSMEM_offset_0_alias:
	.zero		0
	.zero		64


//--------------------- .nv.constant0._Z19game_of_life_kernelPKmPmi --------------------------
	.section	.nv.constant0._Z19game_of_life_kernelPKmPmi,"a",@progbits
	.sectionflags	@""
	.align	4
.nv.constant0._Z19game_of_life_kernelPKmPmi:
	.zero		916


//--------------------- SYMBOLS --------------------------

	.type		.nv.reservedSmem.offset0,@object
	.size		.nv.reservedSmem.offset0,0x4
